//
// Generated by NVIDIA NVVM Compiler
//
// Compiler Build ID: CL-36424714
// Cuda compilation tools, release 13.0, V13.0.88
// Based on NVVM 20.0.0
//

.version 9.0
.target sm_100
.address_size 64

	// .globl	_Z4nextPfS_S_ii
.extern .func  (.param .b32 func_retval0) vprintf
(
	.param .b64 vprintf_param_0,
	.param .b64 vprintf_param_1
)
;
.func  (.param .b64 func_retval0) __internal_accurate_pow
(
	.param .b64 __internal_accurate_pow_param_0
)
;
.global .align 1 .b8 $str[73] = {72, 101, 108, 108, 111, 32, 73, 109, 32, 88, 32, 116, 104, 114, 101, 97, 100, 32, 37, 100, 32, 105, 110, 32, 98, 108, 111, 99, 107, 32, 37, 100, 32, 111, 102, 32, 37, 100, 32, 116, 104, 114, 101, 97, 100, 115, 32, 97, 110, 100, 32, 112, 111, 115, 105, 116, 105, 111, 110, 32, 103, 108, 111, 98, 97, 108, 91, 37, 100, 93, 32, 10};
.global .align 1 .b8 $str$1[73] = {72, 101, 108, 108, 111, 32, 73, 109, 32, 89, 32, 116, 104, 114, 101, 97, 100, 32, 37, 100, 32, 105, 110, 32, 98, 108, 111, 99, 107, 32, 37, 100, 32, 111, 102, 32, 37, 100, 32, 116, 104, 114, 101, 97, 100, 115, 32, 97, 110, 100, 32, 112, 111, 115, 105, 116, 105, 111, 110, 32, 103, 108, 111, 98, 97, 108, 91, 37, 100, 93, 32, 10};
.global .align 1 .b8 $str$2[46] = {72, 101, 108, 108, 111, 32, 73, 109, 32, 116, 104, 114, 101, 97, 100, 32, 37, 100, 32, 105, 110, 32, 98, 108, 111, 99, 107, 32, 37, 100, 32, 111, 102, 32, 37, 100, 32, 116, 104, 114, 101, 97, 100, 115, 10};
.global .align 1 .b8 $str$3[17] = {10, 67, 111, 112, 105, 97, 110, 116, 111, 32, 84, 32, 97, 32, 84, 49};
.global .align 1 .b8 $str$4[18] = {10, 67, 111, 112, 105, 97, 110, 116, 111, 32, 84, 49, 32, 97, 32, 84, 50};

.visible .entry _Z4nextPfS_S_ii(
	.param .u64 .ptr .align 1 _Z4nextPfS_S_ii_param_0,
	.param .u64 .ptr .align 1 _Z4nextPfS_S_ii_param_1,
	.param .u64 .ptr .align 1 _Z4nextPfS_S_ii_param_2,
	.param .u32 _Z4nextPfS_S_ii_param_3,
	.param .u32 _Z4nextPfS_S_ii_param_4
)
{
	.local .align 16 .b8 	__local_depot0[16];
	.reg .b64 	%SP;
	.reg .b64 	%SPL;
	.reg .pred 	%p<102>;
	.reg .b32 	%r<236>;
	.reg .b32 	%f<110>;
	.reg .b64 	%rd<228>;
	.reg .b64 	%fd<91>;

	mov.u64 	%SPL, __local_depot0;
	cvta.local.u64 	%SP, %SPL;
	ld.param.u64 	%rd13, [_Z4nextPfS_S_ii_param_0];
	ld.param.u64 	%rd14, [_Z4nextPfS_S_ii_param_1];
	ld.param.u64 	%rd15, [_Z4nextPfS_S_ii_param_2];
	ld.param.u32 	%r70, [_Z4nextPfS_S_ii_param_3];
	ld.param.u32 	%r71, [_Z4nextPfS_S_ii_param_4];
	cvta.to.global.u64 	%rd1, %rd15;
	cvta.to.global.u64 	%rd2, %rd14;
	cvta.to.global.u64 	%rd3, %rd13;
	add.u64 	%rd16, %SP, 0;
	add.u64 	%rd17, %SPL, 0;
	mov.u32 	%r72, %ntid.x;
	mov.u32 	%r73, %ctaid.x;
	mov.u32 	%r74, %tid.x;
	mad.lo.s32 	%r75, %r72, %r73, %r74;
	st.local.v4.u32 	[%rd17], {%r74, %r73, %r72, %r75};
	mov.u64 	%rd18, $str;
	cvta.global.u64 	%rd19, %rd18;
	{ // callseq 0, 0
	.param .b64 param0;
	st.param.b64 	[param0], %rd19;
	.param .b64 param1;
	st.param.b64 	[param1], %rd16;
	.param .b32 retval0;
	call.uni (retval0), 
	vprintf, 
	(
	param0, 
	param1
	);
	ld.param.b32 	%r76, [retval0];
	} // callseq 0
	mov.u32 	%r78, %ntid.y;
	mov.u32 	%r79, %ctaid.y;
	mov.u32 	%r80, %tid.y;
	mad.lo.s32 	%r81, %r78, %r79, %r80;
	st.local.v4.u32 	[%rd17], {%r80, %r79, %r78, %r81};
	mov.u64 	%rd20, $str$1;
	cvta.global.u64 	%rd21, %rd20;
	{ // callseq 1, 0
	.param .b64 param0;
	st.param.b64 	[param0], %rd21;
	.param .b64 param1;
	st.param.b64 	[param1], %rd16;
	.param .b32 retval0;
	call.uni (retval0), 
	vprintf, 
	(
	param0, 
	param1
	);
	ld.param.b32 	%r82, [retval0];
	} // callseq 1
	setp.lt.s32 	%p2, %r70, 1;
	@%p2 bra 	$L__BB0_122;
	add.s32 	%r1, %r70, -1;
	mov.f64 	%fd4, 0d3FA99999A0000000;
	{
	.reg .b32 %temp; 
	mov.b64 	{%temp, %r84}, %fd4;
	}
	mov.f64 	%fd5, 0d4000000000000000;
	{
	.reg .b32 %temp; 
	mov.b64 	{%temp, %r85}, %fd5;
	}
	and.b32  	%r87, %r85, 2146435072;
	setp.eq.s32 	%p3, %r87, 1062207488;
	setp.lt.s32 	%p4, %r84, 0;
	and.pred  	%p1, %p4, %p3;
	cvt.rn.f64.u32 	%fd6, %r70;
	mul.f64 	%fd1, %fd6, 0d3FD999999999999A;
	mul.f64 	%fd2, %fd6, 0d3FE3333333333333;
	setp.eq.s32 	%p5, %r71, 1;
	@%p5 bra 	$L__BB0_53;
	setp.ne.s32 	%p6, %r71, 0;
	@%p6 bra 	$L__BB0_95;
	and.b32  	%r2, %r70, 7;
	add.s32 	%r3, %r2, -1;
	and.b32  	%r4, %r70, 3;
	add.s32 	%r5, %r4, -1;
	and.b32  	%r6, %r70, 2147483640;
	and.b32  	%r7, %r70, 1;
	and.b32  	%r8, %r70, 2147483644;
	mov.b32 	%r211, 0;
$L__BB0_4:
	cvt.rn.f64.u32 	%fd3, %r211;
	setp.lt.f64 	%p38, %fd1, %fd3;
	mul.lo.s32 	%r10, %r211, %r70;
	@%p38 bra 	$L__BB0_5;
	bra.uni 	$L__BB0_34;
$L__BB0_5:
	setp.gt.f64 	%p46, %fd2, %fd3;
	@%p46 bra 	$L__BB0_6;
	bra.uni 	$L__BB0_45;
$L__BB0_6:
	setp.lt.u32 	%p52, %r1, 3;
	mov.b32 	%r213, 0;
	@%p52 bra 	$L__BB0_21;
	mov.b32 	%r212, 0;
	cvt.u64.u32 	%rd154, %r10;
$L__BB0_8:
	cvt.rn.f64.u32 	%fd63, %r212;
	setp.lt.f64 	%p53, %fd1, %fd63;
	setp.gt.f64 	%p54, %fd2, %fd63;
	and.pred  	%p55, %p53, %p54;
	@%p55 bra 	$L__BB0_10;
	add.s32 	%r155, %r212, %r10;
	mul.wide.u32 	%rd150, %r155, 4;
	add.s64 	%rd151, %rd3, %rd150;
	mov.b32 	%r156, 0;
	st.global.u32 	[%rd151], %r156;
	bra.uni 	$L__BB0_11;
$L__BB0_10:
	add.s32 	%r157, %r212, %r10;
	mul.wide.u32 	%rd152, %r157, 4;
	add.s64 	%rd153, %rd3, %rd152;
	mov.b32 	%r158, 1101004800;
	st.global.u32 	[%rd153], %r158;
$L__BB0_11:
	add.s32 	%r159, %r212, 1;
	cvt.rn.f64.u32 	%fd64, %r159;
	setp.lt.f64 	%p56, %fd1, %fd64;
	setp.gt.f64 	%p57, %fd2, %fd64;
	and.pred  	%p58, %p56, %p57;
	cvt.u64.u32 	%rd155, %r212;
	add.s64 	%rd156, %rd155, %rd154;
	shl.b64 	%rd157, %rd156, 2;
	add.s64 	%rd4, %rd3, %rd157;
	@%p58 bra 	$L__BB0_13;
	mov.b32 	%r160, 0;
	st.global.u32 	[%rd4+4], %r160;
	bra.uni 	$L__BB0_14;
$L__BB0_13:
	mov.b32 	%r161, 1101004800;
	st.global.u32 	[%rd4+4], %r161;
$L__BB0_14:
	add.s32 	%r162, %r212, 2;
	cvt.rn.f64.u32 	%fd65, %r162;
	setp.lt.f64 	%p59, %fd1, %fd65;
	setp.gt.f64 	%p60, %fd2, %fd65;
	and.pred  	%p61, %p59, %p60;
	@%p61 bra 	$L__BB0_16;
	mov.b32 	%r163, 0;
	st.global.u32 	[%rd4+8], %r163;
	bra.uni 	$L__BB0_17;
$L__BB0_16:
	mov.b32 	%r164, 1101004800;
	st.global.u32 	[%rd4+8], %r164;
$L__BB0_17:
	add.s32 	%r165, %r212, 3;
	cvt.rn.f64.u32 	%fd66, %r165;
	setp.lt.f64 	%p62, %fd1, %fd66;
	setp.gt.f64 	%p63, %fd2, %fd66;
	and.pred  	%p64, %p62, %p63;
	@%p64 bra 	$L__BB0_19;
	mov.b32 	%r166, 0;
	st.global.u32 	[%rd4+12], %r166;
	bra.uni 	$L__BB0_20;
$L__BB0_19:
	mov.b32 	%r167, 1101004800;
	st.global.u32 	[%rd4+12], %r167;
$L__BB0_20:
	add.s32 	%r212, %r212, 4;
	setp.ne.s32 	%p65, %r212, %r8;
	mov.u32 	%r213, %r8;
	@%p65 bra 	$L__BB0_8;
$L__BB0_21:
	setp.eq.s32 	%p66, %r4, 0;
	@%p66 bra 	$L__BB0_33;
	cvt.rn.f64.u32 	%fd67, %r213;
	setp.lt.f64 	%p67, %fd1, %fd67;
	setp.gt.f64 	%p68, %fd2, %fd67;
	and.pred  	%p69, %p67, %p68;
	@%p69 bra 	$L__BB0_24;
	add.s32 	%r168, %r213, %r10;
	mul.wide.u32 	%rd158, %r168, 4;
	add.s64 	%rd159, %rd3, %rd158;
	mov.b32 	%r169, 0;
	st.global.u32 	[%rd159], %r169;
	bra.uni 	$L__BB0_25;
$L__BB0_24:
	add.s32 	%r170, %r213, %r10;
	mul.wide.u32 	%rd160, %r170, 4;
	add.s64 	%rd161, %rd3, %rd160;
	mov.b32 	%r171, 1101004800;
	st.global.u32 	[%rd161], %r171;
$L__BB0_25:
	setp.eq.s32 	%p70, %r4, 1;
	@%p70 bra 	$L__BB0_33;
	add.s32 	%r172, %r213, 1;
	cvt.rn.f64.u32 	%fd68, %r172;
	setp.lt.f64 	%p71, %fd1, %fd68;
	setp.gt.f64 	%p72, %fd2, %fd68;
	and.pred  	%p73, %p71, %p72;
	cvt.u64.u32 	%rd162, %r10;
	cvt.u64.u32 	%rd163, %r213;
	add.s64 	%rd164, %rd163, %rd162;
	shl.b64 	%rd165, %rd164, 2;
	add.s64 	%rd5, %rd3, %rd165;
	@%p73 bra 	$L__BB0_28;
	mov.b32 	%r173, 0;
	st.global.u32 	[%rd5+4], %r173;
	bra.uni 	$L__BB0_29;
$L__BB0_28:
	mov.b32 	%r174, 1101004800;
	st.global.u32 	[%rd5+4], %r174;
$L__BB0_29:
	setp.eq.s32 	%p74, %r4, 2;
	@%p74 bra 	$L__BB0_33;
	add.s32 	%r175, %r213, 2;
	cvt.rn.f64.u32 	%fd69, %r175;
	setp.lt.f64 	%p75, %fd1, %fd69;
	setp.gt.f64 	%p76, %fd2, %fd69;
	and.pred  	%p77, %p75, %p76;
	@%p77 bra 	$L__BB0_32;
	mov.b32 	%r176, 0;
	st.global.u32 	[%rd5+8], %r176;
	bra.uni 	$L__BB0_33;
$L__BB0_32:
	mov.b32 	%r177, 1101004800;
	st.global.u32 	[%rd5+8], %r177;
$L__BB0_33:
	add.s32 	%r211, %r211, 1;
	setp.eq.s32 	%p78, %r211, %r70;
	@%p78 bra 	$L__BB0_122;
	bra.uni 	$L__BB0_4;
$L__BB0_34:
	setp.lt.u32 	%p39, %r1, 7;
	mov.b32 	%r216, 0;
	@%p39 bra 	$L__BB0_37;
	mov.b32 	%r214, 0;
$L__BB0_36:
	.pragma "nounroll";
	add.s32 	%r137, %r214, %r10;
	mul.wide.u32 	%rd121, %r137, 4;
	add.s64 	%rd122, %rd3, %rd121;
	mov.b32 	%r138, 0;
	st.global.u32 	[%rd122], %r138;
	st.global.u32 	[%rd122+4], %r138;
	st.global.u32 	[%rd122+8], %r138;
	st.global.u32 	[%rd122+12], %r138;
	st.global.u32 	[%rd122+16], %r138;
	st.global.u32 	[%rd122+20], %r138;
	st.global.u32 	[%rd122+24], %r138;
	st.global.u32 	[%rd122+28], %r138;
	add.s32 	%r214, %r214, 8;
	setp.ne.s32 	%p40, %r214, %r6;
	mov.u32 	%r216, %r6;
	@%p40 bra 	$L__BB0_36;
$L__BB0_37:
	setp.eq.s32 	%p41, %r2, 0;
	@%p41 bra 	$L__BB0_33;
	setp.lt.u32 	%p42, %r3, 3;
	@%p42 bra 	$L__BB0_40;
	add.s32 	%r139, %r216, %r10;
	mul.wide.u32 	%rd123, %r139, 4;
	add.s64 	%rd124, %rd3, %rd123;
	mov.b32 	%r140, 0;
	st.global.u32 	[%rd124], %r140;
	cvt.u64.u32 	%rd125, %r10;
	cvt.u64.u32 	%rd126, %r216;
	add.s64 	%rd127, %rd126, %rd125;
	shl.b64 	%rd128, %rd127, 2;
	add.s64 	%rd129, %rd3, %rd128;
	st.global.u32 	[%rd129+4], %r140;
	st.global.u32 	[%rd129+8], %r140;
	st.global.u32 	[%rd129+12], %r140;
	add.s32 	%r216, %r216, 4;
$L__BB0_40:
	setp.eq.s32 	%p43, %r4, 0;
	@%p43 bra 	$L__BB0_33;
	setp.eq.s32 	%p44, %r5, 0;
	@%p44 bra 	$L__BB0_43;
	add.s32 	%r141, %r216, %r10;
	mul.wide.u32 	%rd130, %r141, 4;
	add.s64 	%rd131, %rd3, %rd130;
	mov.b32 	%r142, 0;
	st.global.u32 	[%rd131], %r142;
	cvt.u64.u32 	%rd132, %r10;
	cvt.u64.u32 	%rd133, %r216;
	add.s64 	%rd134, %rd133, %rd132;
	shl.b64 	%rd135, %rd134, 2;
	add.s64 	%rd136, %rd3, %rd135;
	st.global.u32 	[%rd136+4], %r142;
	add.s32 	%r216, %r216, 2;
$L__BB0_43:
	setp.eq.s32 	%p45, %r7, 0;
	@%p45 bra 	$L__BB0_33;
	add.s32 	%r143, %r216, %r10;
	mul.wide.u32 	%rd137, %r143, 4;
	add.s64 	%rd138, %rd3, %rd137;
	mov.b32 	%r144, 0;
	st.global.u32 	[%rd138], %r144;
	bra.uni 	$L__BB0_33;
$L__BB0_45:
	setp.lt.u32 	%p47, %r1, 3;
	mov.b32 	%r220, 0;
	@%p47 bra 	$L__BB0_48;
	mov.b32 	%r218, 0;
$L__BB0_47:
	.pragma "nounroll";
	add.s32 	%r147, %r218, %r10;
	mul.wide.u32 	%rd139, %r147, 4;
	add.s64 	%rd140, %rd3, %rd139;
	mov.b32 	%r148, 0;
	st.global.u32 	[%rd140], %r148;
	st.global.u32 	[%rd140+4], %r148;
	st.global.u32 	[%rd140+8], %r148;
	st.global.u32 	[%rd140+12], %r148;
	add.s32 	%r218, %r218, 4;
	setp.ne.s32 	%p48, %r218, %r8;
	mov.u32 	%r220, %r8;
	@%p48 bra 	$L__BB0_47;
$L__BB0_48:
	setp.eq.s32 	%p49, %r4, 0;
	@%p49 bra 	$L__BB0_33;
	setp.eq.s32 	%p50, %r5, 0;
	@%p50 bra 	$L__BB0_51;
	add.s32 	%r149, %r220, %r10;
	mul.wide.u32 	%rd141, %r149, 4;
	add.s64 	%rd142, %rd3, %rd141;
	mov.b32 	%r150, 0;
	st.global.u32 	[%rd142], %r150;
	cvt.u64.u32 	%rd143, %r10;
	cvt.u64.u32 	%rd144, %r220;
	add.s64 	%rd145, %rd144, %rd143;
	shl.b64 	%rd146, %rd145, 2;
	add.s64 	%rd147, %rd3, %rd146;
	st.global.u32 	[%rd147+4], %r150;
	add.s32 	%r220, %r220, 2;
$L__BB0_51:
	setp.eq.s32 	%p51, %r7, 0;
	@%p51 bra 	$L__BB0_33;
	add.s32 	%r151, %r220, %r10;
	mul.wide.u32 	%rd148, %r151, 4;
	add.s64 	%rd149, %rd3, %rd148;
	mov.b32 	%r152, 0;
	st.global.u32 	[%rd149], %r152;
	bra.uni 	$L__BB0_33;
$L__BB0_53:
	and.b32  	%r27, %r70, 3;
	and.b32  	%r28, %r70, 7;
	mov.b32 	%r221, 0;
	mul.wide.u32 	%rd118, %r1, 4;
	mul.wide.s32 	%rd91, %r1, 4;
$L__BB0_54:
	mov.u32 	%r29, %r221;
	setp.ne.s32 	%p7, %r29, %r1;
	mul.lo.s32 	%r30, %r29, %r70;
	add.s32 	%r221, %r29, 1;
	add.s32 	%r32, %r30, %r70;
	shl.b32 	%r89, %r70, 1;
	sub.s32 	%r33, %r32, %r89;
	add.s32 	%r34, %r30, -1;
	setp.ne.s32 	%p8, %r29, 0;
	and.pred  	%p9, %p7, %p8;
	@%p9 bra 	$L__BB0_55;
	bra.uni 	$L__BB0_84;
$L__BB0_55:
	setp.lt.u32 	%p18, %r1, 3;
	add.s32 	%r103, %r34, %r70;
	mul.wide.u32 	%rd40, %r103, 4;
	add.s64 	%rd9, %rd3, %rd40;
	mov.b32 	%r224, 0;
	@%p18 bra 	$L__BB0_70;
	mov.b32 	%r222, 0;
$L__BB0_57:
	.pragma "nounroll";
	setp.ne.s32 	%p19, %r222, 0;
	setp.ne.s32 	%p20, %r222, %r1;
	and.pred  	%p21, %p19, %p20;
	@%p21 bra 	$L__BB0_59;
	add.s32 	%r105, %r222, %r30;
	mul.wide.u32 	%rd41, %r105, 4;
	add.s64 	%rd42, %rd3, %rd41;
	mov.b32 	%r106, 0;
	st.global.u32 	[%rd42], %r106;
	bra.uni 	$L__BB0_60;
$L__BB0_59:
	add.s32 	%r107, %r222, %r30;
	mul.wide.u32 	%rd43, %r107, 4;
	add.s64 	%rd44, %rd2, %rd43;
	ld.global.f32 	%f1, [%rd44];
	cvt.f64.f32 	%fd7, %f1;
	{ // callseq 2, 0
	.param .b64 param0;
	st.param.f64 	[param0], 0d3FA99999A0000000;
	.param .b64 retval0;
	call.uni (retval0), 
	__internal_accurate_pow, 
	(
	param0
	);
	ld.param.f64 	%fd8, [retval0];
	} // callseq 2
	neg.f64 	%fd10, %fd8;
	selp.f64 	%fd11, %fd10, %fd8, %p1;
	mul.f64 	%fd12, %fd11, 0d3FE0000000000000;
	add.s32 	%r108, %r107, %r70;
	mul.wide.u32 	%rd45, %r108, 4;
	add.s64 	%rd46, %rd2, %rd45;
	ld.global.f32 	%f2, [%rd46];
	add.s32 	%r109, %r222, %r33;
	mul.wide.s32 	%rd47, %r109, 4;
	add.s64 	%rd48, %rd2, %rd47;
	ld.global.f32 	%f3, [%rd48];
	add.f32 	%f4, %f2, %f3;
	mul.wide.s32 	%rd49, %r1, 4;
	add.s64 	%rd50, %rd48, %rd49;
	ld.global.f32 	%f5, [%rd50];
	add.f32 	%f6, %f4, %f5;
	ld.global.f32 	%f7, [%rd50+8];
	add.f32 	%f8, %f6, %f7;
	fma.rn.f32 	%f9, %f1, 0fC0800000, %f8;
	cvt.f64.f32 	%fd13, %f9;
	fma.rn.f64 	%fd14, %fd12, %fd13, %fd7;
	cvt.rn.f32.f64 	%f10, %fd14;
	add.s64 	%rd51, %rd3, %rd43;
	st.global.f32 	[%rd51], %f10;
$L__BB0_60:
	add.s32 	%r110, %r70, -2;
	setp.ne.s32 	%p22, %r222, %r110;
	cvt.u64.u32 	%rd52, %r32;
	cvt.s64.s32 	%rd53, %r222;
	add.s64 	%rd54, %rd53, %rd52;
	shl.b64 	%rd55, %rd54, 2;
	add.s64 	%rd6, %rd2, %rd55;
	cvt.s64.s32 	%rd56, %r33;
	add.s64 	%rd57, %rd53, %rd56;
	shl.b64 	%rd58, %rd57, 2;
	add.s64 	%rd7, %rd2, %rd58;
	cvt.u64.u32 	%rd59, %r30;
	add.s64 	%rd60, %rd53, %rd59;
	shl.b64 	%rd61, %rd60, 2;
	add.s64 	%rd8, %rd3, %rd61;
	@%p22 bra 	$L__BB0_62;
	mov.b32 	%r112, 0;
	st.global.u32 	[%rd9], %r112;
	bra.uni 	$L__BB0_63;
$L__BB0_62:
	cvt.u64.u32 	%rd62, %r222;
	cvt.u64.u32 	%rd63, %r30;
	add.s64 	%rd64, %rd62, %rd63;
	shl.b64 	%rd65, %rd64, 2;
	add.s64 	%rd66, %rd2, %rd65;
	ld.global.f32 	%f11, [%rd66+4];
	cvt.f64.f32 	%fd15, %f11;
	{ // callseq 3, 0
	.param .b64 param0;
	st.param.f64 	[param0], 0d3FA99999A0000000;
	.param .b64 retval0;
	call.uni (retval0), 
	__internal_accurate_pow, 
	(
	param0
	);
	ld.param.f64 	%fd16, [retval0];
	} // callseq 3
	neg.f64 	%fd18, %fd16;
	selp.f64 	%fd19, %fd18, %fd16, %p1;
	mul.f64 	%fd20, %fd19, 0d3FE0000000000000;
	ld.global.f32 	%f12, [%rd6+4];
	ld.global.f32 	%f13, [%rd7+4];
	add.f32 	%f14, %f12, %f13;
	add.s32 	%r111, %r222, %r30;
	mul.wide.s32 	%rd67, %r111, 4;
	add.s64 	%rd68, %rd2, %rd67;
	ld.global.f32 	%f15, [%rd68];
	add.f32 	%f16, %f14, %f15;
	ld.global.f32 	%f17, [%rd68+8];
	add.f32 	%f18, %f16, %f17;
	fma.rn.f32 	%f19, %f11, 0fC0800000, %f18;
	cvt.f64.f32 	%fd21, %f19;
	fma.rn.f64 	%fd22, %fd20, %fd21, %fd15;
	cvt.rn.f32.f64 	%f20, %fd22;
	st.global.f32 	[%rd8+4], %f20;
$L__BB0_63:
	add.s32 	%r36, %r222, 2;
	setp.ne.s32 	%p23, %r36, %r1;
	@%p23 bra 	$L__BB0_65;
	mov.b32 	%r115, 0;
	st.global.u32 	[%rd9], %r115;
	bra.uni 	$L__BB0_66;
$L__BB0_65:
	cvt.u64.u32 	%rd69, %r222;
	cvt.u64.u32 	%rd70, %r30;
	add.s64 	%rd71, %rd69, %rd70;
	shl.b64 	%rd72, %rd71, 2;
	add.s64 	%rd73, %rd2, %rd72;
	ld.global.f32 	%f21, [%rd73+8];
	cvt.f64.f32 	%fd23, %f21;
	{ // callseq 4, 0
	.param .b64 param0;
	st.param.f64 	[param0], 0d3FA99999A0000000;
	.param .b64 retval0;
	call.uni (retval0), 
	__internal_accurate_pow, 
	(
	param0
	);
	ld.param.f64 	%fd24, [retval0];
	} // callseq 4
	neg.f64 	%fd26, %fd24;
	selp.f64 	%fd27, %fd26, %fd24, %p1;
	mul.f64 	%fd28, %fd27, 0d3FE0000000000000;
	ld.global.f32 	%f22, [%rd6+8];
	ld.global.f32 	%f23, [%rd7+8];
	add.f32 	%f24, %f22, %f23;
	add.s32 	%r113, %r30, %r36;
	add.s32 	%r114, %r113, -1;
	mul.wide.s32 	%rd74, %r114, 4;
	add.s64 	%rd75, %rd2, %rd74;
	ld.global.f32 	%f25, [%rd75];
	add.f32 	%f26, %f24, %f25;
	ld.global.f32 	%f27, [%rd75+8];
	add.f32 	%f28, %f26, %f27;
	fma.rn.f32 	%f29, %f21, 0fC0800000, %f28;
	cvt.f64.f32 	%fd29, %f29;
	fma.rn.f64 	%fd30, %fd28, %fd29, %fd23;
	cvt.rn.f32.f64 	%f30, %fd30;
	st.global.f32 	[%rd8+8], %f30;
$L__BB0_66:
	add.s32 	%r37, %r222, 3;
	setp.ne.s32 	%p24, %r37, %r1;
	@%p24 bra 	$L__BB0_68;
	mov.b32 	%r118, 0;
	st.global.u32 	[%rd9], %r118;
	bra.uni 	$L__BB0_69;
$L__BB0_68:
	cvt.u64.u32 	%rd76, %r222;
	cvt.u64.u32 	%rd77, %r30;
	add.s64 	%rd78, %rd76, %rd77;
	shl.b64 	%rd79, %rd78, 2;
	add.s64 	%rd80, %rd2, %rd79;
	ld.global.f32 	%f31, [%rd80+12];
	cvt.f64.f32 	%fd31, %f31;
	{ // callseq 5, 0
	.param .b64 param0;
	st.param.f64 	[param0], 0d3FA99999A0000000;
	.param .b64 retval0;
	call.uni (retval0), 
	__internal_accurate_pow, 
	(
	param0
	);
	ld.param.f64 	%fd32, [retval0];
	} // callseq 5
	neg.f64 	%fd34, %fd32;
	selp.f64 	%fd35, %fd34, %fd32, %p1;
	mul.f64 	%fd36, %fd35, 0d3FE0000000000000;
	ld.global.f32 	%f32, [%rd6+12];
	ld.global.f32 	%f33, [%rd7+12];
	add.f32 	%f34, %f32, %f33;
	add.s32 	%r116, %r30, %r37;
	add.s32 	%r117, %r116, -1;
	mul.wide.s32 	%rd81, %r117, 4;
	add.s64 	%rd82, %rd2, %rd81;
	ld.global.f32 	%f35, [%rd82];
	add.f32 	%f36, %f34, %f35;
	ld.global.f32 	%f37, [%rd82+8];
	add.f32 	%f38, %f36, %f37;
	fma.rn.f32 	%f39, %f31, 0fC0800000, %f38;
	cvt.f64.f32 	%fd37, %f39;
	fma.rn.f64 	%fd38, %fd36, %fd37, %fd31;
	cvt.rn.f32.f64 	%f40, %fd38;
	st.global.f32 	[%rd8+12], %f40;
$L__BB0_69:
	add.s32 	%r222, %r222, 4;
	and.b32  	%r224, %r70, 2147483644;
	setp.ne.s32 	%p25, %r222, %r224;
	@%p25 bra 	$L__BB0_57;
$L__BB0_70:
	setp.eq.s32 	%p26, %r27, 0;
	@%p26 bra 	$L__BB0_83;
	setp.eq.s32 	%p27, %r27, 1;
	@%p27 bra 	$L__BB0_79;
	setp.ne.s32 	%p28, %r224, 0;
	setp.ne.s32 	%p29, %r224, %r1;
	and.pred  	%p30, %p28, %p29;
	@%p30 bra 	$L__BB0_74;
	add.s32 	%r120, %r224, %r30;
	mul.wide.u32 	%rd83, %r120, 4;
	add.s64 	%rd84, %rd3, %rd83;
	mov.b32 	%r121, 0;
	st.global.u32 	[%rd84], %r121;
	bra.uni 	$L__BB0_75;
$L__BB0_74:
	add.s32 	%r122, %r224, %r30;
	mul.wide.u32 	%rd85, %r122, 4;
	add.s64 	%rd86, %rd2, %rd85;
	ld.global.f32 	%f41, [%rd86];
	cvt.f64.f32 	%fd39, %f41;
	{ // callseq 6, 0
	.param .b64 param0;
	st.param.f64 	[param0], 0d3FA99999A0000000;
	.param .b64 retval0;
	call.uni (retval0), 
	__internal_accurate_pow, 
	(
	param0
	);
	ld.param.f64 	%fd40, [retval0];
	} // callseq 6
	neg.f64 	%fd42, %fd40;
	selp.f64 	%fd43, %fd42, %fd40, %p1;
	mul.f64 	%fd44, %fd43, 0d3FE0000000000000;
	add.s32 	%r123, %r122, %r70;
	mul.wide.u32 	%rd87, %r123, 4;
	add.s64 	%rd88, %rd2, %rd87;
	ld.global.f32 	%f42, [%rd88];
	add.s32 	%r124, %r224, %r33;
	mul.wide.s32 	%rd89, %r124, 4;
	add.s64 	%rd90, %rd2, %rd89;
	ld.global.f32 	%f43, [%rd90];
	add.f32 	%f44, %f42, %f43;
	add.s64 	%rd92, %rd90, %rd91;
	ld.global.f32 	%f45, [%rd92];
	add.f32 	%f46, %f44, %f45;
	ld.global.f32 	%f47, [%rd92+8];
	add.f32 	%f48, %f46, %f47;
	fma.rn.f32 	%f49, %f41, 0fC0800000, %f48;
	cvt.f64.f32 	%fd45, %f49;
	fma.rn.f64 	%fd46, %fd44, %fd45, %fd39;
	cvt.rn.f32.f64 	%f50, %fd46;
	add.s64 	%rd93, %rd3, %rd85;
	st.global.f32 	[%rd93], %f50;
$L__BB0_75:
	add.s32 	%r125, %r70, -2;
	setp.ne.s32 	%p31, %r224, %r125;
	@%p31 bra 	$L__BB0_77;
	mov.b32 	%r127, 0;
	st.global.u32 	[%rd9], %r127;
	bra.uni 	$L__BB0_78;
$L__BB0_77:
	cvt.u64.u32 	%rd94, %r30;
	cvt.u64.u32 	%rd95, %r224;
	add.s64 	%rd96, %rd95, %rd94;
	shl.b64 	%rd97, %rd96, 2;
	add.s64 	%rd98, %rd2, %rd97;
	ld.global.f32 	%f51, [%rd98+4];
	cvt.f64.f32 	%fd47, %f51;
	{ // callseq 7, 0
	.param .b64 param0;
	st.param.f64 	[param0], 0d3FA99999A0000000;
	.param .b64 retval0;
	call.uni (retval0), 
	__internal_accurate_pow, 
	(
	param0
	);
	ld.param.f64 	%fd48, [retval0];
	} // callseq 7
	neg.f64 	%fd50, %fd48;
	selp.f64 	%fd51, %fd50, %fd48, %p1;
	mul.f64 	%fd52, %fd51, 0d3FE0000000000000;
	cvt.u64.u32 	%rd99, %r32;
	add.s64 	%rd100, %rd95, %rd99;
	shl.b64 	%rd101, %rd100, 2;
	add.s64 	%rd102, %rd2, %rd101;
	ld.global.f32 	%f52, [%rd102+4];
	cvt.s64.s32 	%rd103, %r33;
	add.s64 	%rd104, %rd95, %rd103;
	shl.b64 	%rd105, %rd104, 2;
	add.s64 	%rd106, %rd2, %rd105;
	ld.global.f32 	%f53, [%rd106+4];
	add.f32 	%f54, %f52, %f53;
	add.s32 	%r126, %r224, %r30;
	mul.wide.s32 	%rd107, %r126, 4;
	add.s64 	%rd108, %rd2, %rd107;
	ld.global.f32 	%f55, [%rd108];
	add.f32 	%f56, %f54, %f55;
	ld.global.f32 	%f57, [%rd108+8];
	add.f32 	%f58, %f56, %f57;
	fma.rn.f32 	%f59, %f51, 0fC0800000, %f58;
	cvt.f64.f32 	%fd53, %f59;
	fma.rn.f64 	%fd54, %fd52, %fd53, %fd47;
	cvt.rn.f32.f64 	%f60, %fd54;
	add.s64 	%rd109, %rd3, %rd97;
	st.global.f32 	[%rd109+4], %f60;
$L__BB0_78:
	add.s32 	%r224, %r224, 2;
$L__BB0_79:
	and.b32  	%r128, %r70, 1;
	setp.eq.b32 	%p32, %r128, 1;
	not.pred 	%p33, %p32;
	@%p33 bra 	$L__BB0_83;
	setp.ne.s32 	%p34, %r224, 0;
	setp.ne.s32 	%p35, %r224, %r1;
	and.pred  	%p36, %p34, %p35;
	@%p36 bra 	$L__BB0_82;
	add.s32 	%r129, %r224, %r30;
	mul.wide.u32 	%rd110, %r129, 4;
	add.s64 	%rd111, %rd3, %rd110;
	mov.b32 	%r130, 0;
	st.global.u32 	[%rd111], %r130;
	bra.uni 	$L__BB0_83;
$L__BB0_82:
	add.s32 	%r131, %r224, %r30;
	mul.wide.u32 	%rd112, %r131, 4;
	add.s64 	%rd113, %rd2, %rd112;
	ld.global.f32 	%f61, [%rd113];
	cvt.f64.f32 	%fd55, %f61;
	{ // callseq 8, 0
	.param .b64 param0;
	st.param.f64 	[param0], 0d3FA99999A0000000;
	.param .b64 retval0;
	call.uni (retval0), 
	__internal_accurate_pow, 
	(
	param0
	);
	ld.param.f64 	%fd56, [retval0];
	} // callseq 8
	neg.f64 	%fd58, %fd56;
	selp.f64 	%fd59, %fd58, %fd56, %p1;
	mul.f64 	%fd60, %fd59, 0d3FE0000000000000;
	add.s32 	%r132, %r131, %r70;
	mul.wide.u32 	%rd114, %r132, 4;
	add.s64 	%rd115, %rd2, %rd114;
	ld.global.f32 	%f62, [%rd115];
	add.s32 	%r133, %r224, %r33;
	mul.wide.s32 	%rd116, %r133, 4;
	add.s64 	%rd117, %rd2, %rd116;
	ld.global.f32 	%f63, [%rd117];
	add.f32 	%f64, %f62, %f63;
	add.s64 	%rd119, %rd117, %rd118;
	ld.global.f32 	%f65, [%rd119];
	add.f32 	%f66, %f64, %f65;
	ld.global.f32 	%f67, [%rd119+8];
	add.f32 	%f68, %f66, %f67;
	fma.rn.f32 	%f69, %f61, 0fC0800000, %f68;
	cvt.f64.f32 	%fd61, %f69;
	fma.rn.f64 	%fd62, %fd60, %fd61, %fd55;
	cvt.rn.f32.f64 	%f70, %fd62;
	add.s64 	%rd120, %rd3, %rd112;
	st.global.f32 	[%rd120], %f70;
$L__BB0_83:
	setp.eq.s32 	%p37, %r221, %r70;
	@%p37 bra 	$L__BB0_122;
	bra.uni 	$L__BB0_54;
$L__BB0_84:
	setp.lt.u32 	%p10, %r1, 7;
	mov.b32 	%r227, 0;
	@%p10 bra 	$L__BB0_87;
	mov.b32 	%r225, 0;
$L__BB0_86:
	.pragma "nounroll";
	add.s32 	%r92, %r225, %r30;
	mul.wide.u32 	%rd22, %r92, 4;
	add.s64 	%rd23, %rd3, %rd22;
	mov.b32 	%r93, 0;
	st.global.u32 	[%rd23], %r93;
	st.global.u32 	[%rd23+4], %r93;
	st.global.u32 	[%rd23+8], %r93;
	st.global.u32 	[%rd23+12], %r93;
	st.global.u32 	[%rd23+16], %r93;
	st.global.u32 	[%rd23+20], %r93;
	st.global.u32 	[%rd23+24], %r93;
	st.global.u32 	[%rd23+28], %r93;
	add.s32 	%r225, %r225, 8;
	and.b32  	%r227, %r70, 2147483640;
	setp.ne.s32 	%p11, %r225, %r227;
	@%p11 bra 	$L__BB0_86;
$L__BB0_87:
	setp.eq.s32 	%p12, %r28, 0;
	@%p12 bra 	$L__BB0_83;
	add.s32 	%r94, %r28, -1;
	setp.lt.u32 	%p13, %r94, 3;
	@%p13 bra 	$L__BB0_90;
	add.s32 	%r95, %r227, %r30;
	mul.wide.u32 	%rd24, %r95, 4;
	add.s64 	%rd25, %rd3, %rd24;
	mov.b32 	%r96, 0;
	st.global.u32 	[%rd25], %r96;
	cvt.u64.u32 	%rd26, %r30;
	cvt.u64.u32 	%rd27, %r227;
	add.s64 	%rd28, %rd27, %rd26;
	shl.b64 	%rd29, %rd28, 2;
	add.s64 	%rd30, %rd3, %rd29;
	st.global.u32 	[%rd30+4], %r96;
	st.global.u32 	[%rd30+8], %r96;
	st.global.u32 	[%rd30+12], %r96;
	add.s32 	%r227, %r227, 4;
$L__BB0_90:
	setp.eq.s32 	%p14, %r27, 0;
	@%p14 bra 	$L__BB0_83;
	setp.eq.s32 	%p15, %r27, 1;
	@%p15 bra 	$L__BB0_93;
	add.s32 	%r97, %r227, %r30;
	mul.wide.u32 	%rd31, %r97, 4;
	add.s64 	%rd32, %rd3, %rd31;
	mov.b32 	%r98, 0;
	st.global.u32 	[%rd32], %r98;
	cvt.u64.u32 	%rd33, %r30;
	cvt.u64.u32 	%rd34, %r227;
	add.s64 	%rd35, %rd34, %rd33;
	shl.b64 	%rd36, %rd35, 2;
	add.s64 	%rd37, %rd3, %rd36;
	st.global.u32 	[%rd37+4], %r98;
	add.s32 	%r227, %r227, 2;
$L__BB0_93:
	and.b32  	%r99, %r70, 1;
	setp.eq.b32 	%p16, %r99, 1;
	not.pred 	%p17, %p16;
	@%p17 bra 	$L__BB0_83;
	add.s32 	%r100, %r227, %r30;
	mul.wide.u32 	%rd38, %r100, 4;
	add.s64 	%rd39, %rd3, %rd38;
	mov.b32 	%r101, 0;
	st.global.u32 	[%rd39], %r101;
	bra.uni 	$L__BB0_83;
$L__BB0_95:
	and.b32  	%r51, %r70, 7;
	mov.b32 	%r229, 0;
	shl.b32 	%r179, %r70, 1;
	mul.wide.s32 	%rd193, %r1, 4;
$L__BB0_96:
	mov.u32 	%r52, %r229;
	setp.ne.s32 	%p79, %r52, %r1;
	mul.lo.s32 	%r53, %r52, %r70;
	add.s32 	%r229, %r52, 1;
	add.s32 	%r55, %r53, %r70;
	sub.s32 	%r56, %r55, %r179;
	setp.ne.s32 	%p80, %r52, 0;
	and.pred  	%p81, %p79, %p80;
	@%p81 bra 	$L__BB0_108;
	setp.lt.u32 	%p82, %r1, 7;
	mov.b32 	%r232, 0;
	@%p82 bra 	$L__BB0_100;
	and.b32  	%r232, %r70, 2147483640;
	neg.s32 	%r230, %r232;
	mul.wide.u32 	%rd166, %r53, 4;
	add.s64 	%rd167, %rd3, %rd166;
	add.s64 	%rd227, %rd167, 16;
$L__BB0_99:
	.pragma "nounroll";
	mov.b32 	%r182, 0;
	st.global.u32 	[%rd227+-16], %r182;
	st.global.u32 	[%rd227+-12], %r182;
	st.global.u32 	[%rd227+-8], %r182;
	st.global.u32 	[%rd227+-4], %r182;
	st.global.u32 	[%rd227], %r182;
	st.global.u32 	[%rd227+4], %r182;
	st.global.u32 	[%rd227+8], %r182;
	st.global.u32 	[%rd227+12], %r182;
	add.s32 	%r230, %r230, 8;
	add.s64 	%rd227, %rd227, 32;
	setp.ne.s32 	%p83, %r230, 0;
	@%p83 bra 	$L__BB0_99;
$L__BB0_100:
	setp.eq.s32 	%p84, %r51, 0;
	@%p84 bra 	$L__BB0_121;
	add.s32 	%r183, %r51, -1;
	setp.lt.u32 	%p85, %r183, 3;
	@%p85 bra 	$L__BB0_103;
	add.s32 	%r184, %r232, %r53;
	mul.wide.u32 	%rd168, %r184, 4;
	add.s64 	%rd169, %rd3, %rd168;
	mov.b32 	%r185, 0;
	st.global.u32 	[%rd169], %r185;
	cvt.u64.u32 	%rd170, %r53;
	cvt.u64.u32 	%rd171, %r232;
	add.s64 	%rd172, %rd171, %rd170;
	shl.b64 	%rd173, %rd172, 2;
	add.s64 	%rd174, %rd3, %rd173;
	st.global.u32 	[%rd174+4], %r185;
	st.global.u32 	[%rd174+8], %r185;
	st.global.u32 	[%rd174+12], %r185;
	add.s32 	%r232, %r232, 4;
$L__BB0_103:
	and.b32  	%r186, %r70, 3;
	setp.eq.s32 	%p86, %r186, 0;
	@%p86 bra 	$L__BB0_121;
	setp.eq.s32 	%p87, %r186, 1;
	@%p87 bra 	$L__BB0_106;
	add.s32 	%r187, %r232, %r53;
	mul.wide.u32 	%rd175, %r187, 4;
	add.s64 	%rd176, %rd3, %rd175;
	mov.b32 	%r188, 0;
	st.global.u32 	[%rd176], %r188;
	cvt.u64.u32 	%rd177, %r53;
	cvt.u64.u32 	%rd178, %r232;
	add.s64 	%rd179, %rd178, %rd177;
	shl.b64 	%rd180, %rd179, 2;
	add.s64 	%rd181, %rd3, %rd180;
	st.global.u32 	[%rd181+4], %r188;
	add.s32 	%r232, %r232, 2;
$L__BB0_106:
	and.b32  	%r189, %r70, 1;
	setp.eq.b32 	%p88, %r189, 1;
	not.pred 	%p89, %p88;
	@%p89 bra 	$L__BB0_121;
	add.s32 	%r190, %r232, %r53;
	mul.wide.u32 	%rd182, %r190, 4;
	add.s64 	%rd183, %rd3, %rd182;
	mov.b32 	%r191, 0;
	st.global.u32 	[%rd183], %r191;
	bra.uni 	$L__BB0_121;
$L__BB0_108:
	setp.eq.s32 	%p90, %r1, 0;
	mov.b32 	%r235, 0;
	@%p90 bra 	$L__BB0_117;
	mov.b32 	%r234, 0;
	cvt.u64.u32 	%rd196, %r53;
$L__BB0_110:
	setp.eq.s32 	%p91, %r234, 0;
	setp.eq.s32 	%p92, %r234, %r1;
	or.pred  	%p93, %p91, %p92;
	@%p93 bra 	$L__BB0_112;
	add.s32 	%r196, %r234, %r53;
	mul.wide.u32 	%rd186, %r196, 4;
	add.s64 	%rd187, %rd2, %rd186;
	ld.global.f32 	%f71, [%rd187];
	add.f32 	%f72, %f71, %f71;
	add.s64 	%rd188, %rd1, %rd186;
	ld.global.f32 	%f73, [%rd188];
	sub.f32 	%f74, %f72, %f73;
	cvt.f64.f32 	%fd70, %f74;
	{ // callseq 9, 0
	.param .b64 param0;
	st.param.f64 	[param0], 0d3FA99999A0000000;
	.param .b64 retval0;
	call.uni (retval0), 
	__internal_accurate_pow, 
	(
	param0
	);
	ld.param.f64 	%fd71, [retval0];
	} // callseq 9
	neg.f64 	%fd73, %fd71;
	selp.f64 	%fd74, %fd73, %fd71, %p1;
	add.s32 	%r197, %r196, %r70;
	mul.wide.u32 	%rd189, %r197, 4;
	add.s64 	%rd190, %rd2, %rd189;
	ld.global.f32 	%f75, [%rd190];
	add.s32 	%r198, %r234, %r56;
	mul.wide.s32 	%rd191, %r198, 4;
	add.s64 	%rd192, %rd2, %rd191;
	ld.global.f32 	%f76, [%rd192];
	add.f32 	%f77, %f75, %f76;
	add.s64 	%rd194, %rd192, %rd193;
	ld.global.f32 	%f78, [%rd194];
	add.f32 	%f79, %f77, %f78;
	ld.global.f32 	%f80, [%rd194+8];
	add.f32 	%f81, %f79, %f80;
	fma.rn.f32 	%f82, %f71, 0fC0800000, %f81;
	cvt.f64.f32 	%fd75, %f82;
	fma.rn.f64 	%fd76, %fd74, %fd75, %fd70;
	cvt.rn.f32.f64 	%f83, %fd76;
	add.s64 	%rd195, %rd3, %rd186;
	st.global.f32 	[%rd195], %f83;
	bra.uni 	$L__BB0_113;
$L__BB0_112:
	add.s32 	%r194, %r234, %r53;
	mul.wide.u32 	%rd184, %r194, 4;
	add.s64 	%rd185, %rd3, %rd184;
	mov.b32 	%r195, 0;
	st.global.u32 	[%rd185], %r195;
$L__BB0_113:
	add.s32 	%r199, %r70, -2;
	setp.ne.s32 	%p94, %r234, %r199;
	@%p94 bra 	$L__BB0_115;
	add.s32 	%r201, %r55, -1;
	mul.wide.u32 	%rd213, %r201, 4;
	add.s64 	%rd214, %rd3, %rd213;
	mov.b32 	%r202, 0;
	st.global.u32 	[%rd214], %r202;
	bra.uni 	$L__BB0_116;
$L__BB0_115:
	cvt.s64.s32 	%rd197, %r234;
	add.s64 	%rd198, %rd197, %rd196;
	shl.b64 	%rd199, %rd198, 2;
	add.s64 	%rd200, %rd2, %rd199;
	ld.global.f32 	%f84, [%rd200+4];
	add.f32 	%f85, %f84, %f84;
	add.s64 	%rd201, %rd1, %rd199;
	ld.global.f32 	%f86, [%rd201+4];
	sub.f32 	%f87, %f85, %f86;
	cvt.f64.f32 	%fd77, %f87;
	{ // callseq 10, 0
	.param .b64 param0;
	st.param.f64 	[param0], 0d3FA99999A0000000;
	.param .b64 retval0;
	call.uni (retval0), 
	__internal_accurate_pow, 
	(
	param0
	);
	ld.param.f64 	%fd78, [retval0];
	} // callseq 10
	neg.f64 	%fd80, %fd78;
	selp.f64 	%fd81, %fd80, %fd78, %p1;
	cvt.u64.u32 	%rd202, %r55;
	add.s64 	%rd203, %rd197, %rd202;
	shl.b64 	%rd204, %rd203, 2;
	add.s64 	%rd205, %rd2, %rd204;
	ld.global.f32 	%f88, [%rd205+4];
	cvt.s64.s32 	%rd206, %r56;
	add.s64 	%rd207, %rd197, %rd206;
	shl.b64 	%rd208, %rd207, 2;
	add.s64 	%rd209, %rd2, %rd208;
	ld.global.f32 	%f89, [%rd209+4];
	add.f32 	%f90, %f88, %f89;
	add.s32 	%r200, %r234, %r53;
	mul.wide.s32 	%rd210, %r200, 4;
	add.s64 	%rd211, %rd2, %rd210;
	ld.global.f32 	%f91, [%rd211];
	add.f32 	%f92, %f90, %f91;
	ld.global.f32 	%f93, [%rd211+8];
	add.f32 	%f94, %f92, %f93;
	fma.rn.f32 	%f95, %f84, 0fC0800000, %f94;
	cvt.f64.f32 	%fd82, %f95;
	fma.rn.f64 	%fd83, %fd81, %fd82, %fd77;
	cvt.rn.f32.f64 	%f96, %fd83;
	add.s64 	%rd212, %rd3, %rd199;
	st.global.f32 	[%rd212+4], %f96;
$L__BB0_116:
	add.s32 	%r234, %r234, 2;
	and.b32  	%r235, %r70, 2147483646;
	setp.ne.s32 	%p95, %r234, %r235;
	@%p95 bra 	$L__BB0_110;
$L__BB0_117:
	and.b32  	%r203, %r70, 1;
	setp.eq.b32 	%p96, %r203, 1;
	not.pred 	%p97, %p96;
	@%p97 bra 	$L__BB0_121;
	setp.ne.s32 	%p98, %r235, 0;
	setp.ne.s32 	%p99, %r235, %r1;
	and.pred  	%p100, %p98, %p99;
	@%p100 bra 	$L__BB0_120;
	add.s32 	%r205, %r235, %r53;
	mul.wide.u32 	%rd215, %r205, 4;
	add.s64 	%rd216, %rd3, %rd215;
	mov.b32 	%r206, 0;
	st.global.u32 	[%rd216], %r206;
	bra.uni 	$L__BB0_121;
$L__BB0_120:
	add.s32 	%r207, %r235, %r53;
	mul.wide.u32 	%rd217, %r207, 4;
	add.s64 	%rd218, %rd2, %rd217;
	ld.global.f32 	%f97, [%rd218];
	add.f32 	%f98, %f97, %f97;
	add.s64 	%rd219, %rd1, %rd217;
	ld.global.f32 	%f99, [%rd219];
	sub.f32 	%f100, %f98, %f99;
	cvt.f64.f32 	%fd84, %f100;
	{ // callseq 11, 0
	.param .b64 param0;
	st.param.f64 	[param0], 0d3FA99999A0000000;
	.param .b64 retval0;
	call.uni (retval0), 
	__internal_accurate_pow, 
	(
	param0
	);
	ld.param.f64 	%fd85, [retval0];
	} // callseq 11
	neg.f64 	%fd87, %fd85;
	selp.f64 	%fd88, %fd87, %fd85, %p1;
	add.s32 	%r208, %r207, %r70;
	mul.wide.u32 	%rd220, %r208, 4;
	add.s64 	%rd221, %rd2, %rd220;
	ld.global.f32 	%f101, [%rd221];
	add.s32 	%r209, %r235, %r56;
	mul.wide.s32 	%rd222, %r209, 4;
	add.s64 	%rd223, %rd2, %rd222;
	ld.global.f32 	%f102, [%rd223];
	add.f32 	%f103, %f101, %f102;
	add.s32 	%r210, %r207, -1;
	mul.wide.s32 	%rd224, %r210, 4;
	add.s64 	%rd225, %rd2, %rd224;
	ld.global.f32 	%f104, [%rd225];
	add.f32 	%f105, %f103, %f104;
	ld.global.f32 	%f106, [%rd225+8];
	add.f32 	%f107, %f105, %f106;
	fma.rn.f32 	%f108, %f97, 0fC0800000, %f107;
	cvt.f64.f32 	%fd89, %f108;
	fma.rn.f64 	%fd90, %fd88, %fd89, %fd84;
	cvt.rn.f32.f64 	%f109, %fd90;
	add.s64 	%rd226, %rd3, %rd217;
	st.global.f32 	[%rd226], %f109;
$L__BB0_121:
	setp.ne.s32 	%p101, %r229, %r70;
	@%p101 bra 	$L__BB0_96;
$L__BB0_122:
	ret;

}
	// .globl	_Z5next2PfS_S_ii
.visible .entry _Z5next2PfS_S_ii(
	.param .u64 .ptr .align 1 _Z5next2PfS_S_ii_param_0,
	.param .u64 .ptr .align 1 _Z5next2PfS_S_ii_param_1,
	.param .u64 .ptr .align 1 _Z5next2PfS_S_ii_param_2,
	.param .u32 _Z5next2PfS_S_ii_param_3,
	.param .u32 _Z5next2PfS_S_ii_param_4
)
{
	.local .align 8 .b8 	__local_depot1[16];
	.reg .b64 	%SP;
	.reg .b64 	%SPL;
	.reg .pred 	%p<102>;
	.reg .b32 	%r<229>;
	.reg .b32 	%f<110>;
	.reg .b64 	%rd<226>;
	.reg .b64 	%fd<91>;

	mov.u64 	%SPL, __local_depot1;
	cvta.local.u64 	%SP, %SPL;
	ld.param.u64 	%rd13, [_Z5next2PfS_S_ii_param_0];
	ld.param.u64 	%rd14, [_Z5next2PfS_S_ii_param_1];
	ld.param.u64 	%rd15, [_Z5next2PfS_S_ii_param_2];
	ld.param.u32 	%r70, [_Z5next2PfS_S_ii_param_3];
	ld.param.u32 	%r71, [_Z5next2PfS_S_ii_param_4];
	cvta.to.global.u64 	%rd1, %rd15;
	cvta.to.global.u64 	%rd2, %rd14;
	cvta.to.global.u64 	%rd3, %rd13;
	add.u64 	%rd16, %SP, 0;
	add.u64 	%rd17, %SPL, 0;
	mov.u32 	%r72, %ntid.x;
	mov.u32 	%r73, %ctaid.x;
	mov.u32 	%r74, %tid.x;
	st.local.v2.u32 	[%rd17], {%r74, %r73};
	st.local.u32 	[%rd17+8], %r72;
	mov.u64 	%rd18, $str$2;
	cvta.global.u64 	%rd19, %rd18;
	{ // callseq 12, 0
	.param .b64 param0;
	st.param.b64 	[param0], %rd19;
	.param .b64 param1;
	st.param.b64 	[param1], %rd16;
	.param .b32 retval0;
	call.uni (retval0), 
	vprintf, 
	(
	param0, 
	param1
	);
	ld.param.b32 	%r75, [retval0];
	} // callseq 12
	setp.lt.s32 	%p2, %r70, 1;
	@%p2 bra 	$L__BB1_122;
	add.s32 	%r1, %r70, -1;
	mov.f64 	%fd4, 0d3FA99999A0000000;
	{
	.reg .b32 %temp; 
	mov.b64 	{%temp, %r77}, %fd4;
	}
	mov.f64 	%fd5, 0d4000000000000000;
	{
	.reg .b32 %temp; 
	mov.b64 	{%temp, %r78}, %fd5;
	}
	and.b32  	%r80, %r78, 2146435072;
	setp.eq.s32 	%p3, %r80, 1062207488;
	setp.lt.s32 	%p4, %r77, 0;
	and.pred  	%p1, %p4, %p3;
	cvt.rn.f64.u32 	%fd6, %r70;
	mul.f64 	%fd1, %fd6, 0d3FD999999999999A;
	mul.f64 	%fd2, %fd6, 0d3FE3333333333333;
	setp.eq.s32 	%p5, %r71, 1;
	@%p5 bra 	$L__BB1_53;
	setp.ne.s32 	%p6, %r71, 0;
	@%p6 bra 	$L__BB1_95;
	and.b32  	%r2, %r70, 7;
	add.s32 	%r3, %r2, -1;
	and.b32  	%r4, %r70, 3;
	add.s32 	%r5, %r4, -1;
	and.b32  	%r6, %r70, 2147483640;
	and.b32  	%r7, %r70, 1;
	and.b32  	%r8, %r70, 2147483644;
	mov.b32 	%r204, 0;
$L__BB1_4:
	cvt.rn.f64.u32 	%fd3, %r204;
	setp.lt.f64 	%p38, %fd1, %fd3;
	mul.lo.s32 	%r10, %r204, %r70;
	@%p38 bra 	$L__BB1_5;
	bra.uni 	$L__BB1_34;
$L__BB1_5:
	setp.gt.f64 	%p46, %fd2, %fd3;
	@%p46 bra 	$L__BB1_6;
	bra.uni 	$L__BB1_45;
$L__BB1_6:
	setp.lt.u32 	%p52, %r1, 3;
	mov.b32 	%r206, 0;
	@%p52 bra 	$L__BB1_21;
	mov.b32 	%r205, 0;
	cvt.u64.u32 	%rd152, %r10;
$L__BB1_8:
	cvt.rn.f64.u32 	%fd63, %r205;
	setp.lt.f64 	%p53, %fd1, %fd63;
	setp.gt.f64 	%p54, %fd2, %fd63;
	and.pred  	%p55, %p53, %p54;
	@%p55 bra 	$L__BB1_10;
	add.s32 	%r148, %r205, %r10;
	mul.wide.u32 	%rd148, %r148, 4;
	add.s64 	%rd149, %rd3, %rd148;
	mov.b32 	%r149, 0;
	st.global.u32 	[%rd149], %r149;
	bra.uni 	$L__BB1_11;
$L__BB1_10:
	add.s32 	%r150, %r205, %r10;
	mul.wide.u32 	%rd150, %r150, 4;
	add.s64 	%rd151, %rd3, %rd150;
	mov.b32 	%r151, 1101004800;
	st.global.u32 	[%rd151], %r151;
$L__BB1_11:
	add.s32 	%r152, %r205, 1;
	cvt.rn.f64.u32 	%fd64, %r152;
	setp.lt.f64 	%p56, %fd1, %fd64;
	setp.gt.f64 	%p57, %fd2, %fd64;
	and.pred  	%p58, %p56, %p57;
	cvt.u64.u32 	%rd153, %r205;
	add.s64 	%rd154, %rd153, %rd152;
	shl.b64 	%rd155, %rd154, 2;
	add.s64 	%rd4, %rd3, %rd155;
	@%p58 bra 	$L__BB1_13;
	mov.b32 	%r153, 0;
	st.global.u32 	[%rd4+4], %r153;
	bra.uni 	$L__BB1_14;
$L__BB1_13:
	mov.b32 	%r154, 1101004800;
	st.global.u32 	[%rd4+4], %r154;
$L__BB1_14:
	add.s32 	%r155, %r205, 2;
	cvt.rn.f64.u32 	%fd65, %r155;
	setp.lt.f64 	%p59, %fd1, %fd65;
	setp.gt.f64 	%p60, %fd2, %fd65;
	and.pred  	%p61, %p59, %p60;
	@%p61 bra 	$L__BB1_16;
	mov.b32 	%r156, 0;
	st.global.u32 	[%rd4+8], %r156;
	bra.uni 	$L__BB1_17;
$L__BB1_16:
	mov.b32 	%r157, 1101004800;
	st.global.u32 	[%rd4+8], %r157;
$L__BB1_17:
	add.s32 	%r158, %r205, 3;
	cvt.rn.f64.u32 	%fd66, %r158;
	setp.lt.f64 	%p62, %fd1, %fd66;
	setp.gt.f64 	%p63, %fd2, %fd66;
	and.pred  	%p64, %p62, %p63;
	@%p64 bra 	$L__BB1_19;
	mov.b32 	%r159, 0;
	st.global.u32 	[%rd4+12], %r159;
	bra.uni 	$L__BB1_20;
$L__BB1_19:
	mov.b32 	%r160, 1101004800;
	st.global.u32 	[%rd4+12], %r160;
$L__BB1_20:
	add.s32 	%r205, %r205, 4;
	setp.ne.s32 	%p65, %r205, %r8;
	mov.u32 	%r206, %r8;
	@%p65 bra 	$L__BB1_8;
$L__BB1_21:
	setp.eq.s32 	%p66, %r4, 0;
	@%p66 bra 	$L__BB1_33;
	cvt.rn.f64.u32 	%fd67, %r206;
	setp.lt.f64 	%p67, %fd1, %fd67;
	setp.gt.f64 	%p68, %fd2, %fd67;
	and.pred  	%p69, %p67, %p68;
	@%p69 bra 	$L__BB1_24;
	add.s32 	%r161, %r206, %r10;
	mul.wide.u32 	%rd156, %r161, 4;
	add.s64 	%rd157, %rd3, %rd156;
	mov.b32 	%r162, 0;
	st.global.u32 	[%rd157], %r162;
	bra.uni 	$L__BB1_25;
$L__BB1_24:
	add.s32 	%r163, %r206, %r10;
	mul.wide.u32 	%rd158, %r163, 4;
	add.s64 	%rd159, %rd3, %rd158;
	mov.b32 	%r164, 1101004800;
	st.global.u32 	[%rd159], %r164;
$L__BB1_25:
	setp.eq.s32 	%p70, %r4, 1;
	@%p70 bra 	$L__BB1_33;
	add.s32 	%r165, %r206, 1;
	cvt.rn.f64.u32 	%fd68, %r165;
	setp.lt.f64 	%p71, %fd1, %fd68;
	setp.gt.f64 	%p72, %fd2, %fd68;
	and.pred  	%p73, %p71, %p72;
	cvt.u64.u32 	%rd160, %r10;
	cvt.u64.u32 	%rd161, %r206;
	add.s64 	%rd162, %rd161, %rd160;
	shl.b64 	%rd163, %rd162, 2;
	add.s64 	%rd5, %rd3, %rd163;
	@%p73 bra 	$L__BB1_28;
	mov.b32 	%r166, 0;
	st.global.u32 	[%rd5+4], %r166;
	bra.uni 	$L__BB1_29;
$L__BB1_28:
	mov.b32 	%r167, 1101004800;
	st.global.u32 	[%rd5+4], %r167;
$L__BB1_29:
	setp.eq.s32 	%p74, %r4, 2;
	@%p74 bra 	$L__BB1_33;
	add.s32 	%r168, %r206, 2;
	cvt.rn.f64.u32 	%fd69, %r168;
	setp.lt.f64 	%p75, %fd1, %fd69;
	setp.gt.f64 	%p76, %fd2, %fd69;
	and.pred  	%p77, %p75, %p76;
	@%p77 bra 	$L__BB1_32;
	mov.b32 	%r169, 0;
	st.global.u32 	[%rd5+8], %r169;
	bra.uni 	$L__BB1_33;
$L__BB1_32:
	mov.b32 	%r170, 1101004800;
	st.global.u32 	[%rd5+8], %r170;
$L__BB1_33:
	add.s32 	%r204, %r204, 1;
	setp.eq.s32 	%p78, %r204, %r70;
	@%p78 bra 	$L__BB1_122;
	bra.uni 	$L__BB1_4;
$L__BB1_34:
	setp.lt.u32 	%p39, %r1, 7;
	mov.b32 	%r209, 0;
	@%p39 bra 	$L__BB1_37;
	mov.b32 	%r207, 0;
$L__BB1_36:
	.pragma "nounroll";
	add.s32 	%r130, %r207, %r10;
	mul.wide.u32 	%rd119, %r130, 4;
	add.s64 	%rd120, %rd3, %rd119;
	mov.b32 	%r131, 0;
	st.global.u32 	[%rd120], %r131;
	st.global.u32 	[%rd120+4], %r131;
	st.global.u32 	[%rd120+8], %r131;
	st.global.u32 	[%rd120+12], %r131;
	st.global.u32 	[%rd120+16], %r131;
	st.global.u32 	[%rd120+20], %r131;
	st.global.u32 	[%rd120+24], %r131;
	st.global.u32 	[%rd120+28], %r131;
	add.s32 	%r207, %r207, 8;
	setp.ne.s32 	%p40, %r207, %r6;
	mov.u32 	%r209, %r6;
	@%p40 bra 	$L__BB1_36;
$L__BB1_37:
	setp.eq.s32 	%p41, %r2, 0;
	@%p41 bra 	$L__BB1_33;
	setp.lt.u32 	%p42, %r3, 3;
	@%p42 bra 	$L__BB1_40;
	add.s32 	%r132, %r209, %r10;
	mul.wide.u32 	%rd121, %r132, 4;
	add.s64 	%rd122, %rd3, %rd121;
	mov.b32 	%r133, 0;
	st.global.u32 	[%rd122], %r133;
	cvt.u64.u32 	%rd123, %r10;
	cvt.u64.u32 	%rd124, %r209;
	add.s64 	%rd125, %rd124, %rd123;
	shl.b64 	%rd126, %rd125, 2;
	add.s64 	%rd127, %rd3, %rd126;
	st.global.u32 	[%rd127+4], %r133;
	st.global.u32 	[%rd127+8], %r133;
	st.global.u32 	[%rd127+12], %r133;
	add.s32 	%r209, %r209, 4;
$L__BB1_40:
	setp.eq.s32 	%p43, %r4, 0;
	@%p43 bra 	$L__BB1_33;
	setp.eq.s32 	%p44, %r5, 0;
	@%p44 bra 	$L__BB1_43;
	add.s32 	%r134, %r209, %r10;
	mul.wide.u32 	%rd128, %r134, 4;
	add.s64 	%rd129, %rd3, %rd128;
	mov.b32 	%r135, 0;
	st.global.u32 	[%rd129], %r135;
	cvt.u64.u32 	%rd130, %r10;
	cvt.u64.u32 	%rd131, %r209;
	add.s64 	%rd132, %rd131, %rd130;
	shl.b64 	%rd133, %rd132, 2;
	add.s64 	%rd134, %rd3, %rd133;
	st.global.u32 	[%rd134+4], %r135;
	add.s32 	%r209, %r209, 2;
$L__BB1_43:
	setp.eq.s32 	%p45, %r7, 0;
	@%p45 bra 	$L__BB1_33;
	add.s32 	%r136, %r209, %r10;
	mul.wide.u32 	%rd135, %r136, 4;
	add.s64 	%rd136, %rd3, %rd135;
	mov.b32 	%r137, 0;
	st.global.u32 	[%rd136], %r137;
	bra.uni 	$L__BB1_33;
$L__BB1_45:
	setp.lt.u32 	%p47, %r1, 3;
	mov.b32 	%r213, 0;
	@%p47 bra 	$L__BB1_48;
	mov.b32 	%r211, 0;
$L__BB1_47:
	.pragma "nounroll";
	add.s32 	%r140, %r211, %r10;
	mul.wide.u32 	%rd137, %r140, 4;
	add.s64 	%rd138, %rd3, %rd137;
	mov.b32 	%r141, 0;
	st.global.u32 	[%rd138], %r141;
	st.global.u32 	[%rd138+4], %r141;
	st.global.u32 	[%rd138+8], %r141;
	st.global.u32 	[%rd138+12], %r141;
	add.s32 	%r211, %r211, 4;
	setp.ne.s32 	%p48, %r211, %r8;
	mov.u32 	%r213, %r8;
	@%p48 bra 	$L__BB1_47;
$L__BB1_48:
	setp.eq.s32 	%p49, %r4, 0;
	@%p49 bra 	$L__BB1_33;
	setp.eq.s32 	%p50, %r5, 0;
	@%p50 bra 	$L__BB1_51;
	add.s32 	%r142, %r213, %r10;
	mul.wide.u32 	%rd139, %r142, 4;
	add.s64 	%rd140, %rd3, %rd139;
	mov.b32 	%r143, 0;
	st.global.u32 	[%rd140], %r143;
	cvt.u64.u32 	%rd141, %r10;
	cvt.u64.u32 	%rd142, %r213;
	add.s64 	%rd143, %rd142, %rd141;
	shl.b64 	%rd144, %rd143, 2;
	add.s64 	%rd145, %rd3, %rd144;
	st.global.u32 	[%rd145+4], %r143;
	add.s32 	%r213, %r213, 2;
$L__BB1_51:
	setp.eq.s32 	%p51, %r7, 0;
	@%p51 bra 	$L__BB1_33;
	add.s32 	%r144, %r213, %r10;
	mul.wide.u32 	%rd146, %r144, 4;
	add.s64 	%rd147, %rd3, %rd146;
	mov.b32 	%r145, 0;
	st.global.u32 	[%rd147], %r145;
	bra.uni 	$L__BB1_33;
$L__BB1_53:
	and.b32  	%r27, %r70, 3;
	and.b32  	%r28, %r70, 7;
	mov.b32 	%r214, 0;
	mul.wide.u32 	%rd116, %r1, 4;
	mul.wide.s32 	%rd89, %r1, 4;
$L__BB1_54:
	mov.u32 	%r29, %r214;
	setp.ne.s32 	%p7, %r29, %r1;
	mul.lo.s32 	%r30, %r29, %r70;
	add.s32 	%r214, %r29, 1;
	add.s32 	%r32, %r30, %r70;
	shl.b32 	%r82, %r70, 1;
	sub.s32 	%r33, %r32, %r82;
	add.s32 	%r34, %r30, -1;
	setp.ne.s32 	%p8, %r29, 0;
	and.pred  	%p9, %p7, %p8;
	@%p9 bra 	$L__BB1_55;
	bra.uni 	$L__BB1_84;
$L__BB1_55:
	setp.lt.u32 	%p18, %r1, 3;
	add.s32 	%r96, %r34, %r70;
	mul.wide.u32 	%rd38, %r96, 4;
	add.s64 	%rd9, %rd3, %rd38;
	mov.b32 	%r217, 0;
	@%p18 bra 	$L__BB1_70;
	mov.b32 	%r215, 0;
$L__BB1_57:
	.pragma "nounroll";
	setp.ne.s32 	%p19, %r215, 0;
	setp.ne.s32 	%p20, %r215, %r1;
	and.pred  	%p21, %p19, %p20;
	@%p21 bra 	$L__BB1_59;
	add.s32 	%r98, %r215, %r30;
	mul.wide.u32 	%rd39, %r98, 4;
	add.s64 	%rd40, %rd3, %rd39;
	mov.b32 	%r99, 0;
	st.global.u32 	[%rd40], %r99;
	bra.uni 	$L__BB1_60;
$L__BB1_59:
	add.s32 	%r100, %r215, %r30;
	mul.wide.u32 	%rd41, %r100, 4;
	add.s64 	%rd42, %rd2, %rd41;
	ld.global.f32 	%f1, [%rd42];
	cvt.f64.f32 	%fd7, %f1;
	{ // callseq 13, 0
	.param .b64 param0;
	st.param.f64 	[param0], 0d3FA99999A0000000;
	.param .b64 retval0;
	call.uni (retval0), 
	__internal_accurate_pow, 
	(
	param0
	);
	ld.param.f64 	%fd8, [retval0];
	} // callseq 13
	neg.f64 	%fd10, %fd8;
	selp.f64 	%fd11, %fd10, %fd8, %p1;
	mul.f64 	%fd12, %fd11, 0d3FE0000000000000;
	add.s32 	%r101, %r100, %r70;
	mul.wide.u32 	%rd43, %r101, 4;
	add.s64 	%rd44, %rd2, %rd43;
	ld.global.f32 	%f2, [%rd44];
	add.s32 	%r102, %r215, %r33;
	mul.wide.s32 	%rd45, %r102, 4;
	add.s64 	%rd46, %rd2, %rd45;
	ld.global.f32 	%f3, [%rd46];
	add.f32 	%f4, %f2, %f3;
	mul.wide.s32 	%rd47, %r1, 4;
	add.s64 	%rd48, %rd46, %rd47;
	ld.global.f32 	%f5, [%rd48];
	add.f32 	%f6, %f4, %f5;
	ld.global.f32 	%f7, [%rd48+8];
	add.f32 	%f8, %f6, %f7;
	fma.rn.f32 	%f9, %f1, 0fC0800000, %f8;
	cvt.f64.f32 	%fd13, %f9;
	fma.rn.f64 	%fd14, %fd12, %fd13, %fd7;
	cvt.rn.f32.f64 	%f10, %fd14;
	add.s64 	%rd49, %rd3, %rd41;
	st.global.f32 	[%rd49], %f10;
$L__BB1_60:
	add.s32 	%r103, %r70, -2;
	setp.ne.s32 	%p22, %r215, %r103;
	cvt.u64.u32 	%rd50, %r32;
	cvt.s64.s32 	%rd51, %r215;
	add.s64 	%rd52, %rd51, %rd50;
	shl.b64 	%rd53, %rd52, 2;
	add.s64 	%rd6, %rd2, %rd53;
	cvt.s64.s32 	%rd54, %r33;
	add.s64 	%rd55, %rd51, %rd54;
	shl.b64 	%rd56, %rd55, 2;
	add.s64 	%rd7, %rd2, %rd56;
	cvt.u64.u32 	%rd57, %r30;
	add.s64 	%rd58, %rd51, %rd57;
	shl.b64 	%rd59, %rd58, 2;
	add.s64 	%rd8, %rd3, %rd59;
	@%p22 bra 	$L__BB1_62;
	mov.b32 	%r105, 0;
	st.global.u32 	[%rd9], %r105;
	bra.uni 	$L__BB1_63;
$L__BB1_62:
	cvt.u64.u32 	%rd60, %r215;
	cvt.u64.u32 	%rd61, %r30;
	add.s64 	%rd62, %rd60, %rd61;
	shl.b64 	%rd63, %rd62, 2;
	add.s64 	%rd64, %rd2, %rd63;
	ld.global.f32 	%f11, [%rd64+4];
	cvt.f64.f32 	%fd15, %f11;
	{ // callseq 14, 0
	.param .b64 param0;
	st.param.f64 	[param0], 0d3FA99999A0000000;
	.param .b64 retval0;
	call.uni (retval0), 
	__internal_accurate_pow, 
	(
	param0
	);
	ld.param.f64 	%fd16, [retval0];
	} // callseq 14
	neg.f64 	%fd18, %fd16;
	selp.f64 	%fd19, %fd18, %fd16, %p1;
	mul.f64 	%fd20, %fd19, 0d3FE0000000000000;
	ld.global.f32 	%f12, [%rd6+4];
	ld.global.f32 	%f13, [%rd7+4];
	add.f32 	%f14, %f12, %f13;
	add.s32 	%r104, %r215, %r30;
	mul.wide.s32 	%rd65, %r104, 4;
	add.s64 	%rd66, %rd2, %rd65;
	ld.global.f32 	%f15, [%rd66];
	add.f32 	%f16, %f14, %f15;
	ld.global.f32 	%f17, [%rd66+8];
	add.f32 	%f18, %f16, %f17;
	fma.rn.f32 	%f19, %f11, 0fC0800000, %f18;
	cvt.f64.f32 	%fd21, %f19;
	fma.rn.f64 	%fd22, %fd20, %fd21, %fd15;
	cvt.rn.f32.f64 	%f20, %fd22;
	st.global.f32 	[%rd8+4], %f20;
$L__BB1_63:
	add.s32 	%r36, %r215, 2;
	setp.ne.s32 	%p23, %r36, %r1;
	@%p23 bra 	$L__BB1_65;
	mov.b32 	%r108, 0;
	st.global.u32 	[%rd9], %r108;
	bra.uni 	$L__BB1_66;
$L__BB1_65:
	cvt.u64.u32 	%rd67, %r215;
	cvt.u64.u32 	%rd68, %r30;
	add.s64 	%rd69, %rd67, %rd68;
	shl.b64 	%rd70, %rd69, 2;
	add.s64 	%rd71, %rd2, %rd70;
	ld.global.f32 	%f21, [%rd71+8];
	cvt.f64.f32 	%fd23, %f21;
	{ // callseq 15, 0
	.param .b64 param0;
	st.param.f64 	[param0], 0d3FA99999A0000000;
	.param .b64 retval0;
	call.uni (retval0), 
	__internal_accurate_pow, 
	(
	param0
	);
	ld.param.f64 	%fd24, [retval0];
	} // callseq 15
	neg.f64 	%fd26, %fd24;
	selp.f64 	%fd27, %fd26, %fd24, %p1;
	mul.f64 	%fd28, %fd27, 0d3FE0000000000000;
	ld.global.f32 	%f22, [%rd6+8];
	ld.global.f32 	%f23, [%rd7+8];
	add.f32 	%f24, %f22, %f23;
	add.s32 	%r106, %r30, %r36;
	add.s32 	%r107, %r106, -1;
	mul.wide.s32 	%rd72, %r107, 4;
	add.s64 	%rd73, %rd2, %rd72;
	ld.global.f32 	%f25, [%rd73];
	add.f32 	%f26, %f24, %f25;
	ld.global.f32 	%f27, [%rd73+8];
	add.f32 	%f28, %f26, %f27;
	fma.rn.f32 	%f29, %f21, 0fC0800000, %f28;
	cvt.f64.f32 	%fd29, %f29;
	fma.rn.f64 	%fd30, %fd28, %fd29, %fd23;
	cvt.rn.f32.f64 	%f30, %fd30;
	st.global.f32 	[%rd8+8], %f30;
$L__BB1_66:
	add.s32 	%r37, %r215, 3;
	setp.ne.s32 	%p24, %r37, %r1;
	@%p24 bra 	$L__BB1_68;
	mov.b32 	%r111, 0;
	st.global.u32 	[%rd9], %r111;
	bra.uni 	$L__BB1_69;
$L__BB1_68:
	cvt.u64.u32 	%rd74, %r215;
	cvt.u64.u32 	%rd75, %r30;
	add.s64 	%rd76, %rd74, %rd75;
	shl.b64 	%rd77, %rd76, 2;
	add.s64 	%rd78, %rd2, %rd77;
	ld.global.f32 	%f31, [%rd78+12];
	cvt.f64.f32 	%fd31, %f31;
	{ // callseq 16, 0
	.param .b64 param0;
	st.param.f64 	[param0], 0d3FA99999A0000000;
	.param .b64 retval0;
	call.uni (retval0), 
	__internal_accurate_pow, 
	(
	param0
	);
	ld.param.f64 	%fd32, [retval0];
	} // callseq 16
	neg.f64 	%fd34, %fd32;
	selp.f64 	%fd35, %fd34, %fd32, %p1;
	mul.f64 	%fd36, %fd35, 0d3FE0000000000000;
	ld.global.f32 	%f32, [%rd6+12];
	ld.global.f32 	%f33, [%rd7+12];
	add.f32 	%f34, %f32, %f33;
	add.s32 	%r109, %r30, %r37;
	add.s32 	%r110, %r109, -1;
	mul.wide.s32 	%rd79, %r110, 4;
	add.s64 	%rd80, %rd2, %rd79;
	ld.global.f32 	%f35, [%rd80];
	add.f32 	%f36, %f34, %f35;
	ld.global.f32 	%f37, [%rd80+8];
	add.f32 	%f38, %f36, %f37;
	fma.rn.f32 	%f39, %f31, 0fC0800000, %f38;
	cvt.f64.f32 	%fd37, %f39;
	fma.rn.f64 	%fd38, %fd36, %fd37, %fd31;
	cvt.rn.f32.f64 	%f40, %fd38;
	st.global.f32 	[%rd8+12], %f40;
$L__BB1_69:
	add.s32 	%r215, %r215, 4;
	and.b32  	%r217, %r70, 2147483644;
	setp.ne.s32 	%p25, %r215, %r217;
	@%p25 bra 	$L__BB1_57;
$L__BB1_70:
	setp.eq.s32 	%p26, %r27, 0;
	@%p26 bra 	$L__BB1_83;
	setp.eq.s32 	%p27, %r27, 1;
	@%p27 bra 	$L__BB1_79;
	setp.ne.s32 	%p28, %r217, 0;
	setp.ne.s32 	%p29, %r217, %r1;
	and.pred  	%p30, %p28, %p29;
	@%p30 bra 	$L__BB1_74;
	add.s32 	%r113, %r217, %r30;
	mul.wide.u32 	%rd81, %r113, 4;
	add.s64 	%rd82, %rd3, %rd81;
	mov.b32 	%r114, 0;
	st.global.u32 	[%rd82], %r114;
	bra.uni 	$L__BB1_75;
$L__BB1_74:
	add.s32 	%r115, %r217, %r30;
	mul.wide.u32 	%rd83, %r115, 4;
	add.s64 	%rd84, %rd2, %rd83;
	ld.global.f32 	%f41, [%rd84];
	cvt.f64.f32 	%fd39, %f41;
	{ // callseq 17, 0
	.param .b64 param0;
	st.param.f64 	[param0], 0d3FA99999A0000000;
	.param .b64 retval0;
	call.uni (retval0), 
	__internal_accurate_pow, 
	(
	param0
	);
	ld.param.f64 	%fd40, [retval0];
	} // callseq 17
	neg.f64 	%fd42, %fd40;
	selp.f64 	%fd43, %fd42, %fd40, %p1;
	mul.f64 	%fd44, %fd43, 0d3FE0000000000000;
	add.s32 	%r116, %r115, %r70;
	mul.wide.u32 	%rd85, %r116, 4;
	add.s64 	%rd86, %rd2, %rd85;
	ld.global.f32 	%f42, [%rd86];
	add.s32 	%r117, %r217, %r33;
	mul.wide.s32 	%rd87, %r117, 4;
	add.s64 	%rd88, %rd2, %rd87;
	ld.global.f32 	%f43, [%rd88];
	add.f32 	%f44, %f42, %f43;
	add.s64 	%rd90, %rd88, %rd89;
	ld.global.f32 	%f45, [%rd90];
	add.f32 	%f46, %f44, %f45;
	ld.global.f32 	%f47, [%rd90+8];
	add.f32 	%f48, %f46, %f47;
	fma.rn.f32 	%f49, %f41, 0fC0800000, %f48;
	cvt.f64.f32 	%fd45, %f49;
	fma.rn.f64 	%fd46, %fd44, %fd45, %fd39;
	cvt.rn.f32.f64 	%f50, %fd46;
	add.s64 	%rd91, %rd3, %rd83;
	st.global.f32 	[%rd91], %f50;
$L__BB1_75:
	add.s32 	%r118, %r70, -2;
	setp.ne.s32 	%p31, %r217, %r118;
	@%p31 bra 	$L__BB1_77;
	mov.b32 	%r120, 0;
	st.global.u32 	[%rd9], %r120;
	bra.uni 	$L__BB1_78;
$L__BB1_77:
	cvt.u64.u32 	%rd92, %r30;
	cvt.u64.u32 	%rd93, %r217;
	add.s64 	%rd94, %rd93, %rd92;
	shl.b64 	%rd95, %rd94, 2;
	add.s64 	%rd96, %rd2, %rd95;
	ld.global.f32 	%f51, [%rd96+4];
	cvt.f64.f32 	%fd47, %f51;
	{ // callseq 18, 0
	.param .b64 param0;
	st.param.f64 	[param0], 0d3FA99999A0000000;
	.param .b64 retval0;
	call.uni (retval0), 
	__internal_accurate_pow, 
	(
	param0
	);
	ld.param.f64 	%fd48, [retval0];
	} // callseq 18
	neg.f64 	%fd50, %fd48;
	selp.f64 	%fd51, %fd50, %fd48, %p1;
	mul.f64 	%fd52, %fd51, 0d3FE0000000000000;
	cvt.u64.u32 	%rd97, %r32;
	add.s64 	%rd98, %rd93, %rd97;
	shl.b64 	%rd99, %rd98, 2;
	add.s64 	%rd100, %rd2, %rd99;
	ld.global.f32 	%f52, [%rd100+4];
	cvt.s64.s32 	%rd101, %r33;
	add.s64 	%rd102, %rd93, %rd101;
	shl.b64 	%rd103, %rd102, 2;
	add.s64 	%rd104, %rd2, %rd103;
	ld.global.f32 	%f53, [%rd104+4];
	add.f32 	%f54, %f52, %f53;
	add.s32 	%r119, %r217, %r30;
	mul.wide.s32 	%rd105, %r119, 4;
	add.s64 	%rd106, %rd2, %rd105;
	ld.global.f32 	%f55, [%rd106];
	add.f32 	%f56, %f54, %f55;
	ld.global.f32 	%f57, [%rd106+8];
	add.f32 	%f58, %f56, %f57;
	fma.rn.f32 	%f59, %f51, 0fC0800000, %f58;
	cvt.f64.f32 	%fd53, %f59;
	fma.rn.f64 	%fd54, %fd52, %fd53, %fd47;
	cvt.rn.f32.f64 	%f60, %fd54;
	add.s64 	%rd107, %rd3, %rd95;
	st.global.f32 	[%rd107+4], %f60;
$L__BB1_78:
	add.s32 	%r217, %r217, 2;
$L__BB1_79:
	and.b32  	%r121, %r70, 1;
	setp.eq.b32 	%p32, %r121, 1;
	not.pred 	%p33, %p32;
	@%p33 bra 	$L__BB1_83;
	setp.ne.s32 	%p34, %r217, 0;
	setp.ne.s32 	%p35, %r217, %r1;
	and.pred  	%p36, %p34, %p35;
	@%p36 bra 	$L__BB1_82;
	add.s32 	%r122, %r217, %r30;
	mul.wide.u32 	%rd108, %r122, 4;
	add.s64 	%rd109, %rd3, %rd108;
	mov.b32 	%r123, 0;
	st.global.u32 	[%rd109], %r123;
	bra.uni 	$L__BB1_83;
$L__BB1_82:
	add.s32 	%r124, %r217, %r30;
	mul.wide.u32 	%rd110, %r124, 4;
	add.s64 	%rd111, %rd2, %rd110;
	ld.global.f32 	%f61, [%rd111];
	cvt.f64.f32 	%fd55, %f61;
	{ // callseq 19, 0
	.param .b64 param0;
	st.param.f64 	[param0], 0d3FA99999A0000000;
	.param .b64 retval0;
	call.uni (retval0), 
	__internal_accurate_pow, 
	(
	param0
	);
	ld.param.f64 	%fd56, [retval0];
	} // callseq 19
	neg.f64 	%fd58, %fd56;
	selp.f64 	%fd59, %fd58, %fd56, %p1;
	mul.f64 	%fd60, %fd59, 0d3FE0000000000000;
	add.s32 	%r125, %r124, %r70;
	mul.wide.u32 	%rd112, %r125, 4;
	add.s64 	%rd113, %rd2, %rd112;
	ld.global.f32 	%f62, [%rd113];
	add.s32 	%r126, %r217, %r33;
	mul.wide.s32 	%rd114, %r126, 4;
	add.s64 	%rd115, %rd2, %rd114;
	ld.global.f32 	%f63, [%rd115];
	add.f32 	%f64, %f62, %f63;
	add.s64 	%rd117, %rd115, %rd116;
	ld.global.f32 	%f65, [%rd117];
	add.f32 	%f66, %f64, %f65;
	ld.global.f32 	%f67, [%rd117+8];
	add.f32 	%f68, %f66, %f67;
	fma.rn.f32 	%f69, %f61, 0fC0800000, %f68;
	cvt.f64.f32 	%fd61, %f69;
	fma.rn.f64 	%fd62, %fd60, %fd61, %fd55;
	cvt.rn.f32.f64 	%f70, %fd62;
	add.s64 	%rd118, %rd3, %rd110;
	st.global.f32 	[%rd118], %f70;
$L__BB1_83:
	setp.eq.s32 	%p37, %r214, %r70;
	@%p37 bra 	$L__BB1_122;
	bra.uni 	$L__BB1_54;
$L__BB1_84:
	setp.lt.u32 	%p10, %r1, 7;
	mov.b32 	%r220, 0;
	@%p10 bra 	$L__BB1_87;
	mov.b32 	%r218, 0;
$L__BB1_86:
	.pragma "nounroll";
	add.s32 	%r85, %r218, %r30;
	mul.wide.u32 	%rd20, %r85, 4;
	add.s64 	%rd21, %rd3, %rd20;
	mov.b32 	%r86, 0;
	st.global.u32 	[%rd21], %r86;
	st.global.u32 	[%rd21+4], %r86;
	st.global.u32 	[%rd21+8], %r86;
	st.global.u32 	[%rd21+12], %r86;
	st.global.u32 	[%rd21+16], %r86;
	st.global.u32 	[%rd21+20], %r86;
	st.global.u32 	[%rd21+24], %r86;
	st.global.u32 	[%rd21+28], %r86;
	add.s32 	%r218, %r218, 8;
	and.b32  	%r220, %r70, 2147483640;
	setp.ne.s32 	%p11, %r218, %r220;
	@%p11 bra 	$L__BB1_86;
$L__BB1_87:
	setp.eq.s32 	%p12, %r28, 0;
	@%p12 bra 	$L__BB1_83;
	add.s32 	%r87, %r28, -1;
	setp.lt.u32 	%p13, %r87, 3;
	@%p13 bra 	$L__BB1_90;
	add.s32 	%r88, %r220, %r30;
	mul.wide.u32 	%rd22, %r88, 4;
	add.s64 	%rd23, %rd3, %rd22;
	mov.b32 	%r89, 0;
	st.global.u32 	[%rd23], %r89;
	cvt.u64.u32 	%rd24, %r30;
	cvt.u64.u32 	%rd25, %r220;
	add.s64 	%rd26, %rd25, %rd24;
	shl.b64 	%rd27, %rd26, 2;
	add.s64 	%rd28, %rd3, %rd27;
	st.global.u32 	[%rd28+4], %r89;
	st.global.u32 	[%rd28+8], %r89;
	st.global.u32 	[%rd28+12], %r89;
	add.s32 	%r220, %r220, 4;
$L__BB1_90:
	setp.eq.s32 	%p14, %r27, 0;
	@%p14 bra 	$L__BB1_83;
	setp.eq.s32 	%p15, %r27, 1;
	@%p15 bra 	$L__BB1_93;
	add.s32 	%r90, %r220, %r30;
	mul.wide.u32 	%rd29, %r90, 4;
	add.s64 	%rd30, %rd3, %rd29;
	mov.b32 	%r91, 0;
	st.global.u32 	[%rd30], %r91;
	cvt.u64.u32 	%rd31, %r30;
	cvt.u64.u32 	%rd32, %r220;
	add.s64 	%rd33, %rd32, %rd31;
	shl.b64 	%rd34, %rd33, 2;
	add.s64 	%rd35, %rd3, %rd34;
	st.global.u32 	[%rd35+4], %r91;
	add.s32 	%r220, %r220, 2;
$L__BB1_93:
	and.b32  	%r92, %r70, 1;
	setp.eq.b32 	%p16, %r92, 1;
	not.pred 	%p17, %p16;
	@%p17 bra 	$L__BB1_83;
	add.s32 	%r93, %r220, %r30;
	mul.wide.u32 	%rd36, %r93, 4;
	add.s64 	%rd37, %rd3, %rd36;
	mov.b32 	%r94, 0;
	st.global.u32 	[%rd37], %r94;
	bra.uni 	$L__BB1_83;
$L__BB1_95:
	and.b32  	%r51, %r70, 7;
	mov.b32 	%r222, 0;
	shl.b32 	%r172, %r70, 1;
	mul.wide.s32 	%rd191, %r1, 4;
$L__BB1_96:
	mov.u32 	%r52, %r222;
	setp.ne.s32 	%p79, %r52, %r1;
	mul.lo.s32 	%r53, %r52, %r70;
	add.s32 	%r222, %r52, 1;
	add.s32 	%r55, %r53, %r70;
	sub.s32 	%r56, %r55, %r172;
	setp.ne.s32 	%p80, %r52, 0;
	and.pred  	%p81, %p79, %p80;
	@%p81 bra 	$L__BB1_108;
	setp.lt.u32 	%p82, %r1, 7;
	mov.b32 	%r225, 0;
	@%p82 bra 	$L__BB1_100;
	and.b32  	%r225, %r70, 2147483640;
	neg.s32 	%r223, %r225;
	mul.wide.u32 	%rd164, %r53, 4;
	add.s64 	%rd165, %rd3, %rd164;
	add.s64 	%rd225, %rd165, 16;
$L__BB1_99:
	.pragma "nounroll";
	mov.b32 	%r175, 0;
	st.global.u32 	[%rd225+-16], %r175;
	st.global.u32 	[%rd225+-12], %r175;
	st.global.u32 	[%rd225+-8], %r175;
	st.global.u32 	[%rd225+-4], %r175;
	st.global.u32 	[%rd225], %r175;
	st.global.u32 	[%rd225+4], %r175;
	st.global.u32 	[%rd225+8], %r175;
	st.global.u32 	[%rd225+12], %r175;
	add.s32 	%r223, %r223, 8;
	add.s64 	%rd225, %rd225, 32;
	setp.ne.s32 	%p83, %r223, 0;
	@%p83 bra 	$L__BB1_99;
$L__BB1_100:
	setp.eq.s32 	%p84, %r51, 0;
	@%p84 bra 	$L__BB1_121;
	add.s32 	%r176, %r51, -1;
	setp.lt.u32 	%p85, %r176, 3;
	@%p85 bra 	$L__BB1_103;
	add.s32 	%r177, %r225, %r53;
	mul.wide.u32 	%rd166, %r177, 4;
	add.s64 	%rd167, %rd3, %rd166;
	mov.b32 	%r178, 0;
	st.global.u32 	[%rd167], %r178;
	cvt.u64.u32 	%rd168, %r53;
	cvt.u64.u32 	%rd169, %r225;
	add.s64 	%rd170, %rd169, %rd168;
	shl.b64 	%rd171, %rd170, 2;
	add.s64 	%rd172, %rd3, %rd171;
	st.global.u32 	[%rd172+4], %r178;
	st.global.u32 	[%rd172+8], %r178;
	st.global.u32 	[%rd172+12], %r178;
	add.s32 	%r225, %r225, 4;
$L__BB1_103:
	and.b32  	%r179, %r70, 3;
	setp.eq.s32 	%p86, %r179, 0;
	@%p86 bra 	$L__BB1_121;
	setp.eq.s32 	%p87, %r179, 1;
	@%p87 bra 	$L__BB1_106;
	add.s32 	%r180, %r225, %r53;
	mul.wide.u32 	%rd173, %r180, 4;
	add.s64 	%rd174, %rd3, %rd173;
	mov.b32 	%r181, 0;
	st.global.u32 	[%rd174], %r181;
	cvt.u64.u32 	%rd175, %r53;
	cvt.u64.u32 	%rd176, %r225;
	add.s64 	%rd177, %rd176, %rd175;
	shl.b64 	%rd178, %rd177, 2;
	add.s64 	%rd179, %rd3, %rd178;
	st.global.u32 	[%rd179+4], %r181;
	add.s32 	%r225, %r225, 2;
$L__BB1_106:
	and.b32  	%r182, %r70, 1;
	setp.eq.b32 	%p88, %r182, 1;
	not.pred 	%p89, %p88;
	@%p89 bra 	$L__BB1_121;
	add.s32 	%r183, %r225, %r53;
	mul.wide.u32 	%rd180, %r183, 4;
	add.s64 	%rd181, %rd3, %rd180;
	mov.b32 	%r184, 0;
	st.global.u32 	[%rd181], %r184;
	bra.uni 	$L__BB1_121;
$L__BB1_108:
	setp.eq.s32 	%p90, %r1, 0;
	mov.b32 	%r228, 0;
	@%p90 bra 	$L__BB1_117;
	mov.b32 	%r227, 0;
	cvt.u64.u32 	%rd194, %r53;
$L__BB1_110:
	setp.eq.s32 	%p91, %r227, 0;
	setp.eq.s32 	%p92, %r227, %r1;
	or.pred  	%p93, %p91, %p92;
	@%p93 bra 	$L__BB1_112;
	add.s32 	%r189, %r227, %r53;
	mul.wide.u32 	%rd184, %r189, 4;
	add.s64 	%rd185, %rd2, %rd184;
	ld.global.f32 	%f71, [%rd185];
	add.f32 	%f72, %f71, %f71;
	add.s64 	%rd186, %rd1, %rd184;
	ld.global.f32 	%f73, [%rd186];
	sub.f32 	%f74, %f72, %f73;
	cvt.f64.f32 	%fd70, %f74;
	{ // callseq 20, 0
	.param .b64 param0;
	st.param.f64 	[param0], 0d3FA99999A0000000;
	.param .b64 retval0;
	call.uni (retval0), 
	__internal_accurate_pow, 
	(
	param0
	);
	ld.param.f64 	%fd71, [retval0];
	} // callseq 20
	neg.f64 	%fd73, %fd71;
	selp.f64 	%fd74, %fd73, %fd71, %p1;
	add.s32 	%r190, %r189, %r70;
	mul.wide.u32 	%rd187, %r190, 4;
	add.s64 	%rd188, %rd2, %rd187;
	ld.global.f32 	%f75, [%rd188];
	add.s32 	%r191, %r227, %r56;
	mul.wide.s32 	%rd189, %r191, 4;
	add.s64 	%rd190, %rd2, %rd189;
	ld.global.f32 	%f76, [%rd190];
	add.f32 	%f77, %f75, %f76;
	add.s64 	%rd192, %rd190, %rd191;
	ld.global.f32 	%f78, [%rd192];
	add.f32 	%f79, %f77, %f78;
	ld.global.f32 	%f80, [%rd192+8];
	add.f32 	%f81, %f79, %f80;
	fma.rn.f32 	%f82, %f71, 0fC0800000, %f81;
	cvt.f64.f32 	%fd75, %f82;
	fma.rn.f64 	%fd76, %fd74, %fd75, %fd70;
	cvt.rn.f32.f64 	%f83, %fd76;
	add.s64 	%rd193, %rd3, %rd184;
	st.global.f32 	[%rd193], %f83;
	bra.uni 	$L__BB1_113;
$L__BB1_112:
	add.s32 	%r187, %r227, %r53;
	mul.wide.u32 	%rd182, %r187, 4;
	add.s64 	%rd183, %rd3, %rd182;
	mov.b32 	%r188, 0;
	st.global.u32 	[%rd183], %r188;
$L__BB1_113:
	add.s32 	%r192, %r70, -2;
	setp.ne.s32 	%p94, %r227, %r192;
	@%p94 bra 	$L__BB1_115;
	add.s32 	%r194, %r55, -1;
	mul.wide.u32 	%rd211, %r194, 4;
	add.s64 	%rd212, %rd3, %rd211;
	mov.b32 	%r195, 0;
	st.global.u32 	[%rd212], %r195;
	bra.uni 	$L__BB1_116;
$L__BB1_115:
	cvt.s64.s32 	%rd195, %r227;
	add.s64 	%rd196, %rd195, %rd194;
	shl.b64 	%rd197, %rd196, 2;
	add.s64 	%rd198, %rd2, %rd197;
	ld.global.f32 	%f84, [%rd198+4];
	add.f32 	%f85, %f84, %f84;
	add.s64 	%rd199, %rd1, %rd197;
	ld.global.f32 	%f86, [%rd199+4];
	sub.f32 	%f87, %f85, %f86;
	cvt.f64.f32 	%fd77, %f87;
	{ // callseq 21, 0
	.param .b64 param0;
	st.param.f64 	[param0], 0d3FA99999A0000000;
	.param .b64 retval0;
	call.uni (retval0), 
	__internal_accurate_pow, 
	(
	param0
	);
	ld.param.f64 	%fd78, [retval0];
	} // callseq 21
	neg.f64 	%fd80, %fd78;
	selp.f64 	%fd81, %fd80, %fd78, %p1;
	cvt.u64.u32 	%rd200, %r55;
	add.s64 	%rd201, %rd195, %rd200;
	shl.b64 	%rd202, %rd201, 2;
	add.s64 	%rd203, %rd2, %rd202;
	ld.global.f32 	%f88, [%rd203+4];
	cvt.s64.s32 	%rd204, %r56;
	add.s64 	%rd205, %rd195, %rd204;
	shl.b64 	%rd206, %rd205, 2;
	add.s64 	%rd207, %rd2, %rd206;
	ld.global.f32 	%f89, [%rd207+4];
	add.f32 	%f90, %f88, %f89;
	add.s32 	%r193, %r227, %r53;
	mul.wide.s32 	%rd208, %r193, 4;
	add.s64 	%rd209, %rd2, %rd208;
	ld.global.f32 	%f91, [%rd209];
	add.f32 	%f92, %f90, %f91;
	ld.global.f32 	%f93, [%rd209+8];
	add.f32 	%f94, %f92, %f93;
	fma.rn.f32 	%f95, %f84, 0fC0800000, %f94;
	cvt.f64.f32 	%fd82, %f95;
	fma.rn.f64 	%fd83, %fd81, %fd82, %fd77;
	cvt.rn.f32.f64 	%f96, %fd83;
	add.s64 	%rd210, %rd3, %rd197;
	st.global.f32 	[%rd210+4], %f96;
$L__BB1_116:
	add.s32 	%r227, %r227, 2;
	and.b32  	%r228, %r70, 2147483646;
	setp.ne.s32 	%p95, %r227, %r228;
	@%p95 bra 	$L__BB1_110;
$L__BB1_117:
	and.b32  	%r196, %r70, 1;
	setp.eq.b32 	%p96, %r196, 1;
	not.pred 	%p97, %p96;
	@%p97 bra 	$L__BB1_121;
	setp.ne.s32 	%p98, %r228, 0;
	setp.ne.s32 	%p99, %r228, %r1;
	and.pred  	%p100, %p98, %p99;
	@%p100 bra 	$L__BB1_120;
	add.s32 	%r198, %r228, %r53;
	mul.wide.u32 	%rd213, %r198, 4;
	add.s64 	%rd214, %rd3, %rd213;
	mov.b32 	%r199, 0;
	st.global.u32 	[%rd214], %r199;
	bra.uni 	$L__BB1_121;
$L__BB1_120:
	add.s32 	%r200, %r228, %r53;
	mul.wide.u32 	%rd215, %r200, 4;
	add.s64 	%rd216, %rd2, %rd215;
	ld.global.f32 	%f97, [%rd216];
	add.f32 	%f98, %f97, %f97;
	add.s64 	%rd217, %rd1, %rd215;
	ld.global.f32 	%f99, [%rd217];
	sub.f32 	%f100, %f98, %f99;
	cvt.f64.f32 	%fd84, %f100;
	{ // callseq 22, 0
	.param .b64 param0;
	st.param.f64 	[param0], 0d3FA99999A0000000;
	.param .b64 retval0;
	call.uni (retval0), 
	__internal_accurate_pow, 
	(
	param0
	);
	ld.param.f64 	%fd85, [retval0];
	} // callseq 22
	neg.f64 	%fd87, %fd85;
	selp.f64 	%fd88, %fd87, %fd85, %p1;
	add.s32 	%r201, %r200, %r70;
	mul.wide.u32 	%rd218, %r201, 4;
	add.s64 	%rd219, %rd2, %rd218;
	ld.global.f32 	%f101, [%rd219];
	add.s32 	%r202, %r228, %r56;
	mul.wide.s32 	%rd220, %r202, 4;
	add.s64 	%rd221, %rd2, %rd220;
	ld.global.f32 	%f102, [%rd221];
	add.f32 	%f103, %f101, %f102;
	add.s32 	%r203, %r200, -1;
	mul.wide.s32 	%rd222, %r203, 4;
	add.s64 	%rd223, %rd2, %rd222;
	ld.global.f32 	%f104, [%rd223];
	add.f32 	%f105, %f103, %f104;
	ld.global.f32 	%f106, [%rd223+8];
	add.f32 	%f107, %f105, %f106;
	fma.rn.f32 	%f108, %f97, 0fC0800000, %f107;
	cvt.f64.f32 	%fd89, %f108;
	fma.rn.f64 	%fd90, %fd88, %fd89, %fd84;
	cvt.rn.f32.f64 	%f109, %fd90;
	add.s64 	%rd224, %rd3, %rd215;
	st.global.f32 	[%rd224], %f109;
$L__BB1_121:
	setp.ne.s32 	%p101, %r222, %r70;
	@%p101 bra 	$L__BB1_96;
$L__BB1_122:
	ret;

}
	// .globl	_Z7copyT1TPfS_i
.visible .entry _Z7copyT1TPfS_i(
	.param .u64 .ptr .align 1 _Z7copyT1TPfS_i_param_0,
	.param .u64 .ptr .align 1 _Z7copyT1TPfS_i_param_1,
	.param .u32 _Z7copyT1TPfS_i_param_2
)
{
	.reg .pred 	%p<12>;
	.reg .b32 	%r<31>;
	.reg .b32 	%f<32>;
	.reg .b64 	%rd<45>;

	ld.param.u64 	%rd13, [_Z7copyT1TPfS_i_param_0];
	ld.param.u64 	%rd14, [_Z7copyT1TPfS_i_param_1];
	ld.param.u32 	%r18, [_Z7copyT1TPfS_i_param_2];
	cvta.to.global.u64 	%rd1, %rd14;
	cvta.to.global.u64 	%rd2, %rd13;
	mov.u64 	%rd15, $str$3;
	cvta.global.u64 	%rd16, %rd15;
	{ // callseq 23, 0
	.param .b64 param0;
	st.param.b64 	[param0], %rd16;
	.param .b64 param1;
	st.param.b64 	[param1], 0;
	.param .b32 retval0;
	call.uni (retval0), 
	vprintf, 
	(
	param0, 
	param1
	);
	ld.param.b32 	%r19, [retval0];
	} // callseq 23
	setp.lt.s32 	%p1, %r18, 1;
	@%p1 bra 	$L__BB2_16;
	and.b32  	%r1, %r18, 15;
	add.s32 	%r2, %r1, -1;
	and.b32  	%r3, %r18, 7;
	add.s32 	%r4, %r3, -1;
	and.b32  	%r5, %r18, 2147483632;
	and.b32  	%r6, %r18, 3;
	neg.s32 	%r7, %r5;
	add.s64 	%rd3, %rd1, 32;
	add.s64 	%rd4, %rd2, 32;
	mov.b32 	%r26, 0;
$L__BB2_2:
	setp.lt.u32 	%p2, %r18, 16;
	mul.lo.s32 	%r9, %r26, %r18;
	mov.b32 	%r29, 0;
	@%p2 bra 	$L__BB2_5;
	mul.wide.u32 	%rd17, %r9, 4;
	add.s64 	%rd44, %rd3, %rd17;
	add.s64 	%rd43, %rd4, %rd17;
	mov.u32 	%r27, %r7;
$L__BB2_4:
	.pragma "nounroll";
	ld.global.f32 	%f1, [%rd43+-32];
	st.global.f32 	[%rd44+-32], %f1;
	ld.global.f32 	%f2, [%rd43+-28];
	st.global.f32 	[%rd44+-28], %f2;
	ld.global.f32 	%f3, [%rd43+-24];
	st.global.f32 	[%rd44+-24], %f3;
	ld.global.f32 	%f4, [%rd43+-20];
	st.global.f32 	[%rd44+-20], %f4;
	ld.global.f32 	%f5, [%rd43+-16];
	st.global.f32 	[%rd44+-16], %f5;
	ld.global.f32 	%f6, [%rd43+-12];
	st.global.f32 	[%rd44+-12], %f6;
	ld.global.f32 	%f7, [%rd43+-8];
	st.global.f32 	[%rd44+-8], %f7;
	ld.global.f32 	%f8, [%rd43+-4];
	st.global.f32 	[%rd44+-4], %f8;
	ld.global.f32 	%f9, [%rd43];
	st.global.f32 	[%rd44], %f9;
	ld.global.f32 	%f10, [%rd43+4];
	st.global.f32 	[%rd44+4], %f10;
	ld.global.f32 	%f11, [%rd43+8];
	st.global.f32 	[%rd44+8], %f11;
	ld.global.f32 	%f12, [%rd43+12];
	st.global.f32 	[%rd44+12], %f12;
	ld.global.f32 	%f13, [%rd43+16];
	st.global.f32 	[%rd44+16], %f13;
	ld.global.f32 	%f14, [%rd43+20];
	st.global.f32 	[%rd44+20], %f14;
	ld.global.f32 	%f15, [%rd43+24];
	st.global.f32 	[%rd44+24], %f15;
	ld.global.f32 	%f16, [%rd43+28];
	st.global.f32 	[%rd44+28], %f16;
	add.s32 	%r27, %r27, 16;
	add.s64 	%rd44, %rd44, 64;
	add.s64 	%rd43, %rd43, 64;
	setp.ne.s32 	%p3, %r27, 0;
	mov.u32 	%r29, %r5;
	@%p3 bra 	$L__BB2_4;
$L__BB2_5:
	setp.eq.s32 	%p4, %r1, 0;
	@%p4 bra 	$L__BB2_15;
	setp.lt.u32 	%p5, %r2, 7;
	@%p5 bra 	$L__BB2_8;
	add.s32 	%r23, %r29, %r9;
	mul.wide.u32 	%rd18, %r23, 4;
	add.s64 	%rd19, %rd2, %rd18;
	ld.global.f32 	%f17, [%rd19];
	add.s64 	%rd20, %rd1, %rd18;
	st.global.f32 	[%rd20], %f17;
	cvt.u64.u32 	%rd21, %r9;
	cvt.u64.u32 	%rd22, %r29;
	add.s64 	%rd23, %rd22, %rd21;
	shl.b64 	%rd24, %rd23, 2;
	add.s64 	%rd25, %rd2, %rd24;
	ld.global.f32 	%f18, [%rd25+4];
	add.s64 	%rd26, %rd1, %rd24;
	st.global.f32 	[%rd26+4], %f18;
	ld.global.f32 	%f19, [%rd25+8];
	st.global.f32 	[%rd26+8], %f19;
	ld.global.f32 	%f20, [%rd25+12];
	st.global.f32 	[%rd26+12], %f20;
	ld.global.f32 	%f21, [%rd25+16];
	st.global.f32 	[%rd26+16], %f21;
	ld.global.f32 	%f22, [%rd25+20];
	st.global.f32 	[%rd26+20], %f22;
	ld.global.f32 	%f23, [%rd25+24];
	st.global.f32 	[%rd26+24], %f23;
	ld.global.f32 	%f24, [%rd25+28];
	st.global.f32 	[%rd26+28], %f24;
	add.s32 	%r29, %r29, 8;
$L__BB2_8:
	setp.eq.s32 	%p6, %r3, 0;
	@%p6 bra 	$L__BB2_15;
	setp.lt.u32 	%p7, %r4, 3;
	@%p7 bra 	$L__BB2_11;
	add.s32 	%r24, %r29, %r9;
	mul.wide.u32 	%rd27, %r24, 4;
	add.s64 	%rd28, %rd2, %rd27;
	ld.global.f32 	%f25, [%rd28];
	add.s64 	%rd29, %rd1, %rd27;
	st.global.f32 	[%rd29], %f25;
	cvt.u64.u32 	%rd30, %r9;
	cvt.u64.u32 	%rd31, %r29;
	add.s64 	%rd32, %rd31, %rd30;
	shl.b64 	%rd33, %rd32, 2;
	add.s64 	%rd34, %rd2, %rd33;
	ld.global.f32 	%f26, [%rd34+4];
	add.s64 	%rd35, %rd1, %rd33;
	st.global.f32 	[%rd35+4], %f26;
	ld.global.f32 	%f27, [%rd34+8];
	st.global.f32 	[%rd35+8], %f27;
	ld.global.f32 	%f28, [%rd34+12];
	st.global.f32 	[%rd35+12], %f28;
	add.s32 	%r29, %r29, 4;
$L__BB2_11:
	setp.eq.s32 	%p8, %r6, 0;
	@%p8 bra 	$L__BB2_15;
	setp.eq.s32 	%p9, %r6, 1;
	add.s32 	%r25, %r29, %r9;
	mul.wide.u32 	%rd36, %r25, 4;
	add.s64 	%rd37, %rd2, %rd36;
	ld.global.f32 	%f29, [%rd37];
	add.s64 	%rd38, %rd1, %rd36;
	st.global.f32 	[%rd38], %f29;
	@%p9 bra 	$L__BB2_15;
	setp.eq.s32 	%p10, %r6, 2;
	cvt.u64.u32 	%rd39, %r9;
	cvt.u64.u32 	%rd40, %r29;
	add.s64 	%rd41, %rd40, %rd39;
	shl.b64 	%rd42, %rd41, 2;
	add.s64 	%rd11, %rd2, %rd42;
	ld.global.f32 	%f30, [%rd11+4];
	add.s64 	%rd12, %rd1, %rd42;
	st.global.f32 	[%rd12+4], %f30;
	@%p10 bra 	$L__BB2_15;
	ld.global.f32 	%f31, [%rd11+8];
	st.global.f32 	[%rd12+8], %f31;
$L__BB2_15:
	add.s32 	%r26, %r26, 1;
	setp.ne.s32 	%p11, %r26, %r18;
	@%p11 bra 	$L__BB2_2;
$L__BB2_16:
	ret;

}
	// .globl	_Z8copyT2T1PfS_i
.visible .entry _Z8copyT2T1PfS_i(
	.param .u64 .ptr .align 1 _Z8copyT2T1PfS_i_param_0,
	.param .u64 .ptr .align 1 _Z8copyT2T1PfS_i_param_1,
	.param .u32 _Z8copyT2T1PfS_i_param_2
)
{
	.reg .pred 	%p<12>;
	.reg .b32 	%r<31>;
	.reg .b32 	%f<32>;
	.reg .b64 	%rd<45>;

	ld.param.u64 	%rd13, [_Z8copyT2T1PfS_i_param_0];
	ld.param.u64 	%rd14, [_Z8copyT2T1PfS_i_param_1];
	ld.param.u32 	%r18, [_Z8copyT2T1PfS_i_param_2];
	cvta.to.global.u64 	%rd1, %rd14;
	cvta.to.global.u64 	%rd2, %rd13;
	mov.u64 	%rd15, $str$4;
	cvta.global.u64 	%rd16, %rd15;
	{ // callseq 24, 0
	.param .b64 param0;
	st.param.b64 	[param0], %rd16;
	.param .b64 param1;
	st.param.b64 	[param1], 0;
	.param .b32 retval0;
	call.uni (retval0), 
	vprintf, 
	(
	param0, 
	param1
	);
	ld.param.b32 	%r19, [retval0];
	} // callseq 24
	setp.lt.s32 	%p1, %r18, 1;
	@%p1 bra 	$L__BB3_16;
	and.b32  	%r1, %r18, 15;
	add.s32 	%r2, %r1, -1;
	and.b32  	%r3, %r18, 7;
	add.s32 	%r4, %r3, -1;
	and.b32  	%r5, %r18, 2147483632;
	and.b32  	%r6, %r18, 3;
	neg.s32 	%r7, %r5;
	add.s64 	%rd3, %rd1, 32;
	add.s64 	%rd4, %rd2, 32;
	mov.b32 	%r26, 0;
$L__BB3_2:
	setp.lt.u32 	%p2, %r18, 16;
	mul.lo.s32 	%r9, %r26, %r18;
	mov.b32 	%r29, 0;
	@%p2 bra 	$L__BB3_5;
	mul.wide.u32 	%rd17, %r9, 4;
	add.s64 	%rd44, %rd3, %rd17;
	add.s64 	%rd43, %rd4, %rd17;
	mov.u32 	%r27, %r7;
$L__BB3_4:
	.pragma "nounroll";
	ld.global.f32 	%f1, [%rd43+-32];
	st.global.f32 	[%rd44+-32], %f1;
	ld.global.f32 	%f2, [%rd43+-28];
	st.global.f32 	[%rd44+-28], %f2;
	ld.global.f32 	%f3, [%rd43+-24];
	st.global.f32 	[%rd44+-24], %f3;
	ld.global.f32 	%f4, [%rd43+-20];
	st.global.f32 	[%rd44+-20], %f4;
	ld.global.f32 	%f5, [%rd43+-16];
	st.global.f32 	[%rd44+-16], %f5;
	ld.global.f32 	%f6, [%rd43+-12];
	st.global.f32 	[%rd44+-12], %f6;
	ld.global.f32 	%f7, [%rd43+-8];
	st.global.f32 	[%rd44+-8], %f7;
	ld.global.f32 	%f8, [%rd43+-4];
	st.global.f32 	[%rd44+-4], %f8;
	ld.global.f32 	%f9, [%rd43];
	st.global.f32 	[%rd44], %f9;
	ld.global.f32 	%f10, [%rd43+4];
	st.global.f32 	[%rd44+4], %f10;
	ld.global.f32 	%f11, [%rd43+8];
	st.global.f32 	[%rd44+8], %f11;
	ld.global.f32 	%f12, [%rd43+12];
	st.global.f32 	[%rd44+12], %f12;
	ld.global.f32 	%f13, [%rd43+16];
	st.global.f32 	[%rd44+16], %f13;
	ld.global.f32 	%f14, [%rd43+20];
	st.global.f32 	[%rd44+20], %f14;
	ld.global.f32 	%f15, [%rd43+24];
	st.global.f32 	[%rd44+24], %f15;
	ld.global.f32 	%f16, [%rd43+28];
	st.global.f32 	[%rd44+28], %f16;
	add.s32 	%r27, %r27, 16;
	add.s64 	%rd44, %rd44, 64;
	add.s64 	%rd43, %rd43, 64;
	setp.ne.s32 	%p3, %r27, 0;
	mov.u32 	%r29, %r5;
	@%p3 bra 	$L__BB3_4;
$L__BB3_5:
	setp.eq.s32 	%p4, %r1, 0;
	@%p4 bra 	$L__BB3_15;
	setp.lt.u32 	%p5, %r2, 7;
	@%p5 bra 	$L__BB3_8;
	add.s32 	%r23, %r29, %r9;
	mul.wide.u32 	%rd18, %r23, 4;
	add.s64 	%rd19, %rd2, %rd18;
	ld.global.f32 	%f17, [%rd19];
	add.s64 	%rd20, %rd1, %rd18;
	st.global.f32 	[%rd20], %f17;
	cvt.u64.u32 	%rd21, %r9;
	cvt.u64.u32 	%rd22, %r29;
	add.s64 	%rd23, %rd22, %rd21;
	shl.b64 	%rd24, %rd23, 2;
	add.s64 	%rd25, %rd2, %rd24;
	ld.global.f32 	%f18, [%rd25+4];
	add.s64 	%rd26, %rd1, %rd24;
	st.global.f32 	[%rd26+4], %f18;
	ld.global.f32 	%f19, [%rd25+8];
	st.global.f32 	[%rd26+8], %f19;
	ld.global.f32 	%f20, [%rd25+12];
	st.global.f32 	[%rd26+12], %f20;
	ld.global.f32 	%f21, [%rd25+16];
	st.global.f32 	[%rd26+16], %f21;
	ld.global.f32 	%f22, [%rd25+20];
	st.global.f32 	[%rd26+20], %f22;
	ld.global.f32 	%f23, [%rd25+24];
	st.global.f32 	[%rd26+24], %f23;
	ld.global.f32 	%f24, [%rd25+28];
	st.global.f32 	[%rd26+28], %f24;
	add.s32 	%r29, %r29, 8;
$L__BB3_8:
	setp.eq.s32 	%p6, %r3, 0;
	@%p6 bra 	$L__BB3_15;
	setp.lt.u32 	%p7, %r4, 3;
	@%p7 bra 	$L__BB3_11;
	add.s32 	%r24, %r29, %r9;
	mul.wide.u32 	%rd27, %r24, 4;
	add.s64 	%rd28, %rd2, %rd27;
	ld.global.f32 	%f25, [%rd28];
	add.s64 	%rd29, %rd1, %rd27;
	st.global.f32 	[%rd29], %f25;
	cvt.u64.u32 	%rd30, %r9;
	cvt.u64.u32 	%rd31, %r29;
	add.s64 	%rd32, %rd31, %rd30;
	shl.b64 	%rd33, %rd32, 2;
	add.s64 	%rd34, %rd2, %rd33;
	ld.global.f32 	%f26, [%rd34+4];
	add.s64 	%rd35, %rd1, %rd33;
	st.global.f32 	[%rd35+4], %f26;
	ld.global.f32 	%f27, [%rd34+8];
	st.global.f32 	[%rd35+8], %f27;
	ld.global.f32 	%f28, [%rd34+12];
	st.global.f32 	[%rd35+12], %f28;
	add.s32 	%r29, %r29, 4;
$L__BB3_11:
	setp.eq.s32 	%p8, %r6, 0;
	@%p8 bra 	$L__BB3_15;
	setp.eq.s32 	%p9, %r6, 1;
	add.s32 	%r25, %r29, %r9;
	mul.wide.u32 	%rd36, %r25, 4;
	add.s64 	%rd37, %rd2, %rd36;
	ld.global.f32 	%f29, [%rd37];
	add.s64 	%rd38, %rd1, %rd36;
	st.global.f32 	[%rd38], %f29;
	@%p9 bra 	$L__BB3_15;
	setp.eq.s32 	%p10, %r6, 2;
	cvt.u64.u32 	%rd39, %r9;
	cvt.u64.u32 	%rd40, %r29;
	add.s64 	%rd41, %rd40, %rd39;
	shl.b64 	%rd42, %rd41, 2;
	add.s64 	%rd11, %rd2, %rd42;
	ld.global.f32 	%f30, [%rd11+4];
	add.s64 	%rd12, %rd1, %rd42;
	st.global.f32 	[%rd12+4], %f30;
	@%p10 bra 	$L__BB3_15;
	ld.global.f32 	%f31, [%rd11+8];
	st.global.f32 	[%rd12+8], %f31;
$L__BB3_15:
	add.s32 	%r26, %r26, 1;
	setp.ne.s32 	%p11, %r26, %r18;
	@%p11 bra 	$L__BB3_2;
$L__BB3_16:
	ret;

}
.func  (.param .b64 func_retval0) __internal_accurate_pow(
	.param .b64 __internal_accurate_pow_param_0
)
{
	.reg .pred 	%p<8>;
	.reg .b32 	%r<49>;
	.reg .b32 	%f<3>;
	.reg .b64 	%fd<109>;

	ld.param.f64 	%fd10, [__internal_accurate_pow_param_0];
	{
	.reg .b32 %temp; 
	mov.b64 	{%temp, %r46}, %fd10;
	}
	{
	.reg .b32 %temp; 
	mov.b64 	{%r45, %temp}, %fd10;
	}
	shr.u32 	%r47, %r46, 20;
	setp.gt.u32 	%p1, %r46, 1048575;
	@%p1 bra 	$L__BB4_2;
	mul.f64 	%fd11, %fd10, 0d4350000000000000;
	{
	.reg .b32 %temp; 
	mov.b64 	{%temp, %r46}, %fd11;
	}
	{
	.reg .b32 %temp; 
	mov.b64 	{%r45, %temp}, %fd11;
	}
	shr.u32 	%r16, %r46, 20;
	add.s32 	%r47, %r16, -54;
$L__BB4_2:
	add.s32 	%r48, %r47, -1023;
	and.b32  	%r17, %r46, -2146435073;
	or.b32  	%r18, %r17, 1072693248;
	mov.b64 	%fd107, {%r45, %r18};
	setp.lt.u32 	%p2, %r18, 1073127583;
	@%p2 bra 	$L__BB4_4;
	{
	.reg .b32 %temp; 
	mov.b64 	{%r19, %temp}, %fd107;
	}
	{
	.reg .b32 %temp; 
	mov.b64 	{%temp, %r20}, %fd107;
	}
	add.s32 	%r21, %r20, -1048576;
	mov.b64 	%fd107, {%r19, %r21};
	add.s32 	%r48, %r47, -1022;
$L__BB4_4:
	add.f64 	%fd12, %fd107, 0dBFF0000000000000;
	add.f64 	%fd13, %fd107, 0d3FF0000000000000;
	rcp.approx.ftz.f64 	%fd14, %fd13;
	neg.f64 	%fd15, %fd13;
	fma.rn.f64 	%fd16, %fd15, %fd14, 0d3FF0000000000000;
	fma.rn.f64 	%fd17, %fd16, %fd16, %fd16;
	fma.rn.f64 	%fd18, %fd17, %fd14, %fd14;
	mul.f64 	%fd19, %fd12, %fd18;
	fma.rn.f64 	%fd20, %fd12, %fd18, %fd19;
	mul.f64 	%fd21, %fd20, %fd20;
	fma.rn.f64 	%fd22, %fd21, 0d3EB0F5FF7D2CAFE2, 0d3ED0F5D241AD3B5A;
	fma.rn.f64 	%fd23, %fd22, %fd21, 0d3EF3B20A75488A3F;
	fma.rn.f64 	%fd24, %fd23, %fd21, 0d3F1745CDE4FAECD5;
	fma.rn.f64 	%fd25, %fd24, %fd21, 0d3F3C71C7258A578B;
	fma.rn.f64 	%fd26, %fd25, %fd21, 0d3F6249249242B910;
	fma.rn.f64 	%fd27, %fd26, %fd21, 0d3F89999999999DFB;
	sub.f64 	%fd28, %fd12, %fd20;
	add.f64 	%fd29, %fd28, %fd28;
	neg.f64 	%fd30, %fd20;
	fma.rn.f64 	%fd31, %fd30, %fd12, %fd29;
	mul.f64 	%fd32, %fd18, %fd31;
	fma.rn.f64 	%fd33, %fd21, %fd27, 0d3FB5555555555555;
	mov.f64 	%fd34, 0d3FB5555555555555;
	sub.f64 	%fd35, %fd34, %fd33;
	fma.rn.f64 	%fd36, %fd21, %fd27, %fd35;
	add.f64 	%fd37, %fd36, 0dBC46A4CB00B9E7B0;
	add.f64 	%fd38, %fd33, %fd37;
	sub.f64 	%fd39, %fd33, %fd38;
	add.f64 	%fd40, %fd37, %fd39;
	mul.rn.f64 	%fd41, %fd20, %fd20;
	neg.f64 	%fd42, %fd41;
	fma.rn.f64 	%fd43, %fd20, %fd20, %fd42;
	{
	.reg .b32 %temp; 
	mov.b64 	{%r22, %temp}, %fd32;
	}
	{
	.reg .b32 %temp; 
	mov.b64 	{%temp, %r23}, %fd32;
	}
	add.s32 	%r24, %r23, 1048576;
	mov.b64 	%fd44, {%r22, %r24};
	fma.rn.f64 	%fd45, %fd20, %fd44, %fd43;
	mul.rn.f64 	%fd46, %fd41, %fd20;
	neg.f64 	%fd47, %fd46;
	fma.rn.f64 	%fd48, %fd41, %fd20, %fd47;
	fma.rn.f64 	%fd49, %fd41, %fd32, %fd48;
	fma.rn.f64 	%fd50, %fd45, %fd20, %fd49;
	mul.rn.f64 	%fd51, %fd38, %fd46;
	neg.f64 	%fd52, %fd51;
	fma.rn.f64 	%fd53, %fd38, %fd46, %fd52;
	fma.rn.f64 	%fd54, %fd38, %fd50, %fd53;
	fma.rn.f64 	%fd55, %fd40, %fd46, %fd54;
	add.f64 	%fd56, %fd51, %fd55;
	sub.f64 	%fd57, %fd51, %fd56;
	add.f64 	%fd58, %fd55, %fd57;
	add.f64 	%fd59, %fd20, %fd56;
	sub.f64 	%fd60, %fd20, %fd59;
	add.f64 	%fd61, %fd56, %fd60;
	add.f64 	%fd62, %fd58, %fd61;
	add.f64 	%fd63, %fd32, %fd62;
	add.f64 	%fd64, %fd59, %fd63;
	sub.f64 	%fd65, %fd59, %fd64;
	add.f64 	%fd66, %fd63, %fd65;
	xor.b32  	%r25, %r48, -2147483648;
	mov.b32 	%r26, 1127219200;
	mov.b64 	%fd67, {%r25, %r26};
	mov.b32 	%r27, -2147483648;
	mov.b64 	%fd68, {%r27, %r26};
	sub.f64 	%fd69, %fd67, %fd68;
	fma.rn.f64 	%fd70, %fd69, 0d3FE62E42FEFA39EF, %fd64;
	fma.rn.f64 	%fd71, %fd69, 0dBFE62E42FEFA39EF, %fd70;
	sub.f64 	%fd72, %fd71, %fd64;
	sub.f64 	%fd73, %fd66, %fd72;
	fma.rn.f64 	%fd74, %fd69, 0d3C7ABC9E3B39803F, %fd73;
	add.f64 	%fd75, %fd70, %fd74;
	sub.f64 	%fd76, %fd70, %fd75;
	add.f64 	%fd77, %fd74, %fd76;
	mov.f64 	%fd78, 0d4000000000000000;
	{
	.reg .b32 %temp; 
	mov.b64 	{%temp, %r28}, %fd78;
	}
	{
	.reg .b32 %temp; 
	mov.b64 	{%r29, %temp}, %fd78;
	}
	shl.b32 	%r30, %r28, 1;
	setp.gt.u32 	%p3, %r30, -33554433;
	and.b32  	%r31, %r28, -15728641;
	selp.b32 	%r32, %r31, %r28, %p3;
	mov.b64 	%fd79, {%r29, %r32};
	mul.rn.f64 	%fd80, %fd75, %fd79;
	neg.f64 	%fd81, %fd80;
	fma.rn.f64 	%fd82, %fd75, %fd79, %fd81;
	fma.rn.f64 	%fd83, %fd77, %fd79, %fd82;
	add.f64 	%fd4, %fd80, %fd83;
	sub.f64 	%fd84, %fd80, %fd4;
	add.f64 	%fd5, %fd83, %fd84;
	fma.rn.f64 	%fd85, %fd4, 0d3FF71547652B82FE, 0d4338000000000000;
	{
	.reg .b32 %temp; 
	mov.b64 	{%r13, %temp}, %fd85;
	}
	mov.f64 	%fd86, 0dC338000000000000;
	add.rn.f64 	%fd87, %fd85, %fd86;
	fma.rn.f64 	%fd88, %fd87, 0dBFE62E42FEFA39EF, %fd4;
	fma.rn.f64 	%fd89, %fd87, 0dBC7ABC9E3B39803F, %fd88;
	fma.rn.f64 	%fd90, %fd89, 0d3E5ADE1569CE2BDF, 0d3E928AF3FCA213EA;
	fma.rn.f64 	%fd91, %fd90, %fd89, 0d3EC71DEE62401315;
	fma.rn.f64 	%fd92, %fd91, %fd89, 0d3EFA01997C89EB71;
	fma.rn.f64 	%fd93, %fd92, %fd89, 0d3F2A01A014761F65;
	fma.rn.f64 	%fd94, %fd93, %fd89, 0d3F56C16C1852B7AF;
	fma.rn.f64 	%fd95, %fd94, %fd89, 0d3F81111111122322;
	fma.rn.f64 	%fd96, %fd95, %fd89, 0d3FA55555555502A1;
	fma.rn.f64 	%fd97, %fd96, %fd89, 0d3FC5555555555511;
	fma.rn.f64 	%fd98, %fd97, %fd89, 0d3FE000000000000B;
	fma.rn.f64 	%fd99, %fd98, %fd89, 0d3FF0000000000000;
	fma.rn.f64 	%fd100, %fd99, %fd89, 0d3FF0000000000000;
	{
	.reg .b32 %temp; 
	mov.b64 	{%r14, %temp}, %fd100;
	}
	{
	.reg .b32 %temp; 
	mov.b64 	{%temp, %r15}, %fd100;
	}
	shl.b32 	%r33, %r13, 20;
	add.s32 	%r34, %r33, %r15;
	mov.b64 	%fd108, {%r14, %r34};
	{
	.reg .b32 %temp; 
	mov.b64 	{%temp, %r35}, %fd4;
	}
	mov.b32 	%f2, %r35;
	abs.f32 	%f1, %f2;
	setp.lt.f32 	%p4, %f1, 0f4086232B;
	@%p4 bra 	$L__BB4_7;
	setp.lt.f64 	%p5, %fd4, 0d0000000000000000;
	add.f64 	%fd101, %fd4, 0d7FF0000000000000;
	selp.f64 	%fd108, 0d0000000000000000, %fd101, %p5;
	setp.geu.f32 	%p6, %f1, 0f40874800;
	@%p6 bra 	$L__BB4_7;
	shr.u32 	%r36, %r13, 31;
	add.s32 	%r37, %r13, %r36;
	shr.s32 	%r38, %r37, 1;
	shl.b32 	%r39, %r38, 20;
	add.s32 	%r40, %r15, %r39;
	mov.b64 	%fd102, {%r14, %r40};
	sub.s32 	%r41, %r13, %r38;
	shl.b32 	%r42, %r41, 20;
	add.s32 	%r43, %r42, 1072693248;
	mov.b32 	%r44, 0;
	mov.b64 	%fd103, {%r44, %r43};
	mul.f64 	%fd108, %fd103, %fd102;
$L__BB4_7:
	abs.f64 	%fd104, %fd108;
	setp.eq.f64 	%p7, %fd104, 0d7FF0000000000000;
	fma.rn.f64 	%fd105, %fd108, %fd5, %fd108;
	selp.f64 	%fd106, %fd108, %fd105, %p7;
	st.param.f64 	[func_retval0], %fd106;
	ret;

}


// ===== COMPILED SASS (sm_100) =====

	.target	sm_100

	.elftype	@"ET_EXEC"


//--------------------- .note.nv.tkinfo           --------------------------
	.section	.note.nv.tkinfo,"",@"SHT_NOTE"
	.sectionflags	@"SHF_NOTE_NV_TKINFO"
	.tkinfo
        /*0018*/ 	.word	0x00000002
        /*0030*/ 	.string	""
        /*0030*/ 	.string	"ptxas"
        /*0030*/ 	.string	"Cuda compilation tools, release 13.0, V13.0.88"
        /*0030*/ 	.string	"Build cuda_13.0.r13.0/compiler.36424714_0"
        /*0030*/ 	.string	"-arch sm_100 -m 64 "



//--------------------- .note.nv.cuinfo           --------------------------
	.section	.note.nv.cuinfo,"",@"SHT_NOTE"
	.sectionflags	@"SHF_NOTE_NV_CUINFO"
        /*0018*/ 	.short	0x0002
        /*001a*/ 	.short	0x0064
        /*001c*/ 	.short	0x0082
	.zero		2


//--------------------- .nv.info                  --------------------------
	.section	.nv.info,"",@"SHT_CUDA_INFO"
	.align	4


	//----- nvinfo : EIATTR_REGCOUNT
	.align		4
        /*0000*/ 	.byte	0x04, 0x2f
        /*0002*/ 	.short	(.L_6 - .L_5)
	.align		4
.L_5:
        /*0004*/ 	.word	index@(_Z4nextPfS_S_ii)
        /*0008*/ 	.word	0x0000002e


	//----- nvinfo : EIATTR_FRAME_SIZE
	.align		4
.L_6:
        /*000c*/ 	.byte	0x04, 0x11
        /*000e*/ 	.short	(.L_8 - .L_7)
	.align		4
.L_7:
        /*0010*/ 	.word	index@($_Z4nextPfS_S_ii$__internal_accurate_pow)
        /*0014*/ 	.word	0x00000010


	//----- nvinfo : EIATTR_FRAME_SIZE
	.align		4
.L_8:
        /*0018*/ 	.byte	0x04, 0x11
        /*001a*/ 	.short	(.L_10 - .L_9)
	.align		4
.L_9:
        /*001c*/ 	.word	index@(_Z4nextPfS_S_ii)
        /*0020*/ 	.word	0x00000010


	//----- nvinfo : EIATTR_REGCOUNT
	.align		4
.L_10:
        /*0024*/ 	.byte	0x04, 0x2f
        /*0026*/ 	.short	(.L_12 - .L_11)
	.align		4
.L_11:
        /*0028*/ 	.word	index@(_Z5next2PfS_S_ii)
        /*002c*/ 	.word	0x0000002e


	//----- nvinfo : EIATTR_FRAME_SIZE
	.align		4
.L_12:
        /*0030*/ 	.byte	0x04, 0x11
        /*0032*/ 	.short	(.L_14 - .L_13)
	.align		4
.L_13:
        /*0034*/ 	.word	index@($_Z5next2PfS_S_ii$__internal_accurate_pow)
        /*0038*/ 	.word	0x00000010


	//----- nvinfo : EIATTR_FRAME_SIZE
	.align		4
.L_14:
        /*003c*/ 	.byte	0x04, 0x11
        /*003e*/ 	.short	(.L_16 - .L_15)
	.align		4
.L_15:
        /*0040*/ 	.word	index@(_Z5next2PfS_S_ii)
        /*0044*/ 	.word	0x00000010


	//----- nvinfo : EIATTR_REGCOUNT
	.align		4
.L_16:
        /*0048*/ 	.byte	0x04, 0x2f
        /*004a*/ 	.short	(.L_18 - .L_17)
	.align		4
.L_17:
        /*004c*/ 	.word	index@(_Z7copyT1TPfS_i)
        /*0050*/ 	.word	0x0000001c


	//----- nvinfo : EIATTR_FRAME_SIZE
	.align		4
.L_18:
        /*0054*/ 	.byte	0x04, 0x11
        /*0056*/ 	.short	(.L_20 - .L_19)
	.align		4
.L_19:
        /*0058*/ 	.word	index@(_Z7copyT1TPfS_i)
        /*005c*/ 	.word	0x00000000


	//----- nvinfo : EIATTR_REGCOUNT
	.align		4
.L_20:
        /*0060*/ 	.byte	0x04, 0x2f
        /*0062*/ 	.short	(.L_22 - .L_21)
	.align		4
.L_21:
        /*0064*/ 	.word	index@(_Z8copyT2T1PfS_i)
        /*0068*/ 	.word	0x0000001c


	//----- nvinfo : EIATTR_FRAME_SIZE
	.align		4
.L_22:
        /*006c*/ 	.byte	0x04, 0x11
        /*006e*/ 	.short	(.L_24 - .L_23)
	.align		4
.L_23:
        /*0070*/ 	.word	index@(_Z8copyT2T1PfS_i)
        /*0074*/ 	.word	0x00000000


	//----- nvinfo : EIATTR_MIN_STACK_SIZE
	.align		4
.L_24:
        /*0078*/ 	.byte	0x04, 0x12
        /*007a*/ 	.short	(.L_26 - .L_25)
	.align		4
.L_25:
        /*007c*/ 	.word	index@(_Z8copyT2T1PfS_i)
        /*0080*/ 	.word	0x00000000


	//----- nvinfo : EIATTR_MIN_STACK_SIZE
	.align		4
.L_26:
        /*0084*/ 	.byte	0x04, 0x12
        /*0086*/ 	.short	(.L_28 - .L_27)
	.align		4
.L_27:
        /*0088*/ 	.word	index@(_Z7copyT1TPfS_i)
        /*008c*/ 	.word	0x00000000


	//----- nvinfo : EIATTR_MIN_STACK_SIZE
	.align		4
.L_28:
        /*0090*/ 	.byte	0x04, 0x12
        /*0092*/ 	.short	(.L_30 - .L_29)
	.align		4
.L_29:
        /*0094*/ 	.word	index@(_Z5next2PfS_S_ii)
        /*0098*/ 	.word	0x00000010


	//----- nvinfo : EIATTR_MIN_STACK_SIZE
	.align		4
.L_30:
        /*009c*/ 	.byte	0x04, 0x12
        /*009e*/ 	.short	(.L_32 - .L_31)
	.align		4
.L_31:
        /*00a0*/ 	.word	index@(_Z4nextPfS_S_ii)
        /*00a4*/ 	.word	0x00000010
.L_32:


//--------------------- .nv.compat                --------------------------
	.section	.nv.compat,"",@"SHT_CUDA_COMPAT_INFO"
	.align	4
        /*0000*/ 	.byte	0x02, 0x09, 0x00, 0x00, 0x02, 0x02, 0x01, 0x00, 0x02, 0x05, 0x05, 0x00, 0x03, 0x07, 0x01, 0x01
        /*0010*/ 	.byte	0x02, 0x03, 0x00, 0x00, 0x02, 0x06, 0x01, 0x00, 0x04, 0x0b, 0x08, 0x00, 0x01, 0x00, 0x00, 0x00
        /*0020*/ 	.byte	0x00, 0x00, 0x00, 0x00


//--------------------- .nv.info._Z8copyT2T1PfS_i --------------------------
	.section	.nv.info._Z8copyT2T1PfS_i,"",@"SHT_CUDA_INFO"
	.sectionflags	@""
	.align	4


	//----- nvinfo : EIATTR_CUDA_API_VERSION
	.align		4
        /*0000*/ 	.byte	0x04, 0x37
        /*0002*/ 	.short	(.L_34 - .L_33)
.L_33:
        /*0004*/ 	.word	0x00000082


	//----- nvinfo : EIATTR_KPARAM_INFO
	.align		4
.L_34:
        /*0008*/ 	.byte	0x04, 0x17
        /*000a*/ 	.short	(.L_36 - .L_35)
.L_35:
        /*000c*/ 	.word	0x00000000
        /*0010*/ 	.short	0x0002
        /*0012*/ 	.short	0x0010
        /*0014*/ 	.byte	0x00, 0xf0, 0x11, 0x00


	//----- nvinfo : EIATTR_KPARAM_INFO
	.align		4
.L_36:
        /*0018*/ 	.byte	0x04, 0x17
        /*001a*/ 	.short	(.L_38 - .L_37)
.L_37:
        /*001c*/ 	.word	0x00000000
        /*0020*/ 	.short	0x0001
        /*0022*/ 	.short	0x0008
        /*0024*/ 	.byte	0x00, 0xf5, 0x21, 0x00


	//----- nvinfo : EIATTR_KPARAM_INFO
	.align		4
.L_38:
        /*0028*/ 	.byte	0x04, 0x17
        /*002a*/ 	.short	(.L_40 - .L_39)
.L_39:
        /*002c*/ 	.word	0x00000000
        /*0030*/ 	.short	0x0000
        /*0032*/ 	.short	0x0000
        /*0034*/ 	.byte	0x00, 0xf5, 0x21, 0x00


	//----- nvinfo : EIATTR_SPARSE_MMA_MASK
	.align		4
.L_40:
        /*0038*/ 	.byte	0x03, 0x50
        /*003a*/ 	.short	0x0000


	//----- nvinfo : EIATTR_MAXREG_COUNT
	.align		4
        /*003c*/ 	.byte	0x03, 0x1b
        /*003e*/ 	.short	0x00ff


	//----- nvinfo : EIATTR_EXTERNS
	.align		4
        /*0040*/ 	.byte	0x04, 0x0f
        /*0042*/ 	.short	(.L_42 - .L_41)


	//   ....[0]....
	.align		4
.L_41:
        /*0044*/ 	.word	index@(vprintf)


	//----- nvinfo : EIATTR_MERCURY_ISA_VERSION
	.align		4
.L_42:
        /*0048*/ 	.byte	0x03, 0x5f
        /*004a*/ 	.short	0x0101


	//----- nvinfo : EIATTR_VRC_CTA_INIT_COUNT
	.align		4
        /*004c*/ 	.byte	0x02, 0x4a
	.zero		1
	.zero		1


	//----- nvinfo : EIATTR_SYSCALL_OFFSETS
	.align		4
        /*0050*/ 	.byte	0x04, 0x46
        /*0052*/ 	.short	(.L_44 - .L_43)


	//   ....[0]....
.L_43:
        /*0054*/ 	.word	0x00000080


	//----- nvinfo : EIATTR_EXIT_INSTR_OFFSETS
	.align		4
.L_44:
        /*0058*/ 	.byte	0x04, 0x1c
        /*005a*/ 	.short	(.L_46 - .L_45)


	//   ....[0]....
.L_45:
        /*005c*/ 	.word	0x000000b0


	//   ....[1]....
        /*0060*/ 	.word	0x00000d00


	//----- nvinfo : EIATTR_CRS_STACK_SIZE
	.align		4
.L_46:
        /*0064*/ 	.byte	0x04, 0x1e
        /*0066*/ 	.short	(.L_48 - .L_47)
.L_47:
        /*0068*/ 	.word	0x00000000


	//----- nvinfo : EIATTR_CBANK_PARAM_SIZE
	.align		4
.L_48:
        /*006c*/ 	.byte	0x03, 0x19
        /*006e*/ 	.short	0x0014


	//----- nvinfo : EIATTR_PARAM_CBANK
	.align		4
        /*0070*/ 	.byte	0x04, 0x0a
        /*0072*/ 	.short	(.L_50 - .L_49)
	.align		4
.L_49:
        /*0074*/ 	.word	index@(.nv.constant0._Z8copyT2T1PfS_i)
        /*0078*/ 	.short	0x0380
        /*007a*/ 	.short	0x0014


	//----- nvinfo : EIATTR_SW_WAR
	.align		4
.L_50:
        /*007c*/ 	.byte	0x04, 0x36
        /*007e*/ 	.short	(.L_52 - .L_51)
.L_51:
        /*0080*/ 	.word	0x00000008
.L_52:


//--------------------- .nv.info._Z7copyT1TPfS_i  --------------------------
	.section	.nv.info._Z7copyT1TPfS_i,"",@"SHT_CUDA_INFO"
	.sectionflags	@""
	.align	4


	//----- nvinfo : EIATTR_CUDA_API_VERSION
	.align		4
        /*0000*/ 	.byte	0x04, 0x37
        /*0002*/ 	.short	(.L_54 - .L_53)
.L_53:
        /*0004*/ 	.word	0x00000082


	//----- nvinfo : EIATTR_KPARAM_INFO
	.align		4
.L_54:
        /*0008*/ 	.byte	0x04, 0x17
        /*000a*/ 	.short	(.L_56 - .L_55)
.L_55:
        /*000c*/ 	.word	0x00000000
        /*0010*/ 	.short	0x0002
        /*0012*/ 	.short	0x0010
        /*0014*/ 	.byte	0x00, 0xf0, 0x11, 0x00


	//----- nvinfo : EIATTR_KPARAM_INFO
	.align		4
.L_56:
        /*0018*/ 	.byte	0x04, 0x17
        /*001a*/ 	.short	(.L_58 - .L_57)
.L_57:
        /*001c*/ 	.word	0x00000000
        /*0020*/ 	.short	0x0001
        /*0022*/ 	.short	0x0008
        /*0024*/ 	.byte	0x00, 0xf5, 0x21, 0x00


	//----- nvinfo : EIATTR_KPARAM_INFO
	.align		4
.L_58:
        /*0028*/ 	.byte	0x04, 0x17
        /*002a*/ 	.short	(.L_60 - .L_59)
.L_59:
        /*002c*/ 	.word	0x00000000
        /*0030*/ 	.short	0x0000
        /*0032*/ 	.short	0x0000
        /*0034*/ 	.byte	0x00, 0xf5, 0x21, 0x00


	//----- nvinfo : EIATTR_SPARSE_MMA_MASK
	.align		4
.L_60:
        /*0038*/ 	.byte	0x03, 0x50
        /*003a*/ 	.short	0x0000


	//----- nvinfo : EIATTR_MAXREG_COUNT
	.align		4
        /*003c*/ 	.byte	0x03, 0x1b
        /*003e*/ 	.short	0x00ff


	//----- nvinfo : EIATTR_EXTERNS
	.align		4
        /*0040*/ 	.byte	0x04, 0x0f
        /*0042*/ 	.short	(.L_62 - .L_61)


	//   ....[0]....
	.align		4
.L_61:
        /*0044*/ 	.word	index@(vprintf)


	//----- nvinfo : EIATTR_MERCURY_ISA_VERSION
	.align		4
.L_62:
        /*0048*/ 	.byte	0x03, 0x5f
        /*004a*/ 	.short	0x0101


	//----- nvinfo : EIATTR_VRC_CTA_INIT_COUNT
	.align		4
        /*004c*/ 	.byte	0x02, 0x4a
	.zero		1
	.zero		1


	//----- nvinfo : EIATTR_SYSCALL_OFFSETS
	.align		4
        /*0050*/ 	.byte	0x04, 0x46
        /*0052*/ 	.short	(.L_64 - .L_63)


	//   ....[0]....
.L_63:
        /*0054*/ 	.word	0x00000080


	//----- nvinfo : EIATTR_EXIT_INSTR_OFFSETS
	.align		4
.L_64:
        /*0058*/ 	.byte	0x04, 0x1c
        /*005a*/ 	.short	(.L_66 - .L_65)


	//   ....[0]....
.L_65:
        /*005c*/ 	.word	0x000000b0


	//   ....[1]....
        /*0060*/ 	.word	0x00000d00


	//----- nvinfo : EIATTR_CRS_STACK_SIZE
	.align		4
.L_66:
        /*0064*/ 	.byte	0x04, 0x1e
        /*0066*/ 	.short	(.L_68 - .L_67)
.L_67:
        /*0068*/ 	.word	0x00000000


	//----- nvinfo : EIATTR_CBANK_PARAM_SIZE
	.align		4
.L_68:
        /*006c*/ 	.byte	0x03, 0x19
        /*006e*/ 	.short	0x0014


	//----- nvinfo : EIATTR_PARAM_CBANK
	.align		4
        /*0070*/ 	.byte	0x04, 0x0a
        /*0072*/ 	.short	(.L_70 - .L_69)
	.align		4
.L_69:
        /*0074*/ 	.word	index@(.nv.constant0._Z7copyT1TPfS_i)
        /*0078*/ 	.short	0x0380
        /*007a*/ 	.short	0x0014


	//----- nvinfo : EIATTR_SW_WAR
	.align		4
.L_70:
        /*007c*/ 	.byte	0x04, 0x36
        /*007e*/ 	.short	(.L_72 - .L_71)
.L_71:
        /*0080*/ 	.word	0x00000008
.L_72:


//--------------------- .nv.info._Z5next2PfS_S_ii --------------------------
	.section	.nv.info._Z5next2PfS_S_ii,"",@"SHT_CUDA_INFO"
	.sectionflags	@""
	.align	4


	//----- nvinfo : EIATTR_CUDA_API_VERSION
	.align		4
        /*0000*/ 	.byte	0x04, 0x37
        /*0002*/ 	.short	(.L_74 - .L_73)
.L_73:
        /*0004*/ 	.word	0x00000082


	//----- nvinfo : EIATTR_KPARAM_INFO
	.align		4
.L_74:
        /*0008*/ 	.byte	0x04, 0x17
        /*000a*/ 	.short	(.L_76 - .L_75)
.L_75:
        /*000c*/ 	.word	0x00000000
        /*0010*/ 	.short	0x0004
        /*0012*/ 	.short	0x001c
        /*0014*/ 	.byte	0x00, 0xf0, 0x11, 0x00


	//----- nvinfo : EIATTR_KPARAM_INFO
	.align		4
.L_76:
        /*0018*/ 	.byte	0x04, 0x17
        /*001a*/ 	.short	(.L_78 - .L_77)
.L_77:
        /*001c*/ 	.word	0x00000000
        /*0020*/ 	.short	0x0003
        /*0022*/ 	.short	0x0018
        /*0024*/ 	.byte	0x00, 0xf0, 0x11, 0x00


	//----- nvinfo : EIATTR_KPARAM_INFO
	.align		4
.L_78:
        /*0028*/ 	.byte	0x04, 0x17
        /*002a*/ 	.short	(.L_80 - .L_79)
.L_79:
        /*002c*/ 	.word	0x00000000
        /*0030*/ 	.short	0x0002
        /*0032*/ 	.short	0x0010
        /*0034*/ 	.byte	0x00, 0xf5, 0x21, 0x00


	//----- nvinfo : EIATTR_KPARAM_INFO
	.align		4
.L_80:
        /*0038*/ 	.byte	0x04, 0x17
        /*003a*/ 	.short	(.L_82 - .L_81)
.L_81:
        /*003c*/ 	.word	0x00000000
        /*0040*/ 	.short	0x0001
        /*0042*/ 	.short	0x0008
        /*0044*/ 	.byte	0x00, 0xf5, 0x21, 0x00


	//----- nvinfo : EIATTR_KPARAM_INFO
	.align		4
.L_82:
        /*0048*/ 	.byte	0x04, 0x17
        /*004a*/ 	.short	(.L_84 - .L_83)
.L_83:
        /*004c*/ 	.word	0x00000000
        /*0050*/ 	.short	0x0000
        /*0052*/ 	.short	0x0000
        /*0054*/ 	.byte	0x00, 0xf5, 0x21, 0x00


	//----- nvinfo : EIATTR_SPARSE_MMA_MASK
	.align		4
.L_84:
        /*0058*/ 	.byte	0x03, 0x50
        /*005a*/ 	.short	0x0000


	//----- nvinfo : EIATTR_MAXREG_COUNT
	.align		4
        /*005c*/ 	.byte	0x03, 0x1b
        /*005e*/ 	.short	0x00ff


	//----- nvinfo : EIATTR_EXTERNS
	.align		4
        /*0060*/ 	.byte	0x04, 0x0f
        /*0062*/ 	.short	(.L_86 - .L_85)


	//   ....[0]....
	.align		4
.L_85:
        /*0064*/ 	.word	index@(vprintf)


	//----- nvinfo : EIATTR_MERCURY_ISA_VERSION
	.align		4
.L_86:
        /*0068*/ 	.byte	0x03, 0x5f
        /*006a*/ 	.short	0x0101


	//----- nvinfo : EIATTR_VRC_CTA_INIT_COUNT
	.align		4
        /*006c*/ 	.byte	0x02, 0x4a
	.zero		1
	.zero		1


	//----- nvinfo : EIATTR_SYSCALL_OFFSETS
	.align		4
        /*0070*/ 	.byte	0x04, 0x46
        /*0072*/ 	.short	(.L_88 - .L_87)


	//   ....[0]....
.L_87:
        /*0074*/ 	.word	0x00000110


	//----- nvinfo : EIATTR_EXIT_INSTR_OFFSETS
	.align		4
.L_88:
        /*0078*/ 	.byte	0x04, 0x1c
        /*007a*/ 	.short	(.L_90 - .L_89)


	//   ....[0]....
.L_89:
        /*007c*/ 	.word	0x00000140


	//   ....[1]....
        /*0080*/ 	.word	0x00001330


	//   ....[2]....
        /*0084*/ 	.word	0x000026a0


	//   ....[3]....
        /*0088*/ 	.word	0x00004500


	//----- nvinfo : EIATTR_CRS_STACK_SIZE
	.align		4
.L_90:
        /*008c*/ 	.byte	0x04, 0x1e
        /*008e*/ 	.short	(.L_92 - .L_91)
.L_91:
        /*0090*/ 	.word	0x00000000


	//----- nvinfo : EIATTR_CBANK_PARAM_SIZE
	.align		4
.L_92:
        /*0094*/ 	.byte	0x03, 0x19
        /*0096*/ 	.short	0x0020


	//----- nvinfo : EIATTR_PARAM_CBANK
	.align		4
        /*0098*/ 	.byte	0x04, 0x0a
        /*009a*/ 	.short	(.L_94 - .L_93)
	.align		4
.L_93:
        /*009c*/ 	.word	index@(.nv.constant0._Z5next2PfS_S_ii)
        /*00a0*/ 	.short	0x0380
        /*00a2*/ 	.short	0x0020


	//----- nvinfo : EIATTR_SW_WAR
	.align		4
.L_94:
        /*00a4*/ 	.byte	0x04, 0x36
        /*00a6*/ 	.short	(.L_96 - .L_95)
.L_95:
        /*00a8*/ 	.word	0x00000008
.L_96:


//--------------------- .nv.info._Z4nextPfS_S_ii  --------------------------
	.section	.nv.info._Z4nextPfS_S_ii,"",@"SHT_CUDA_INFO"
	.sectionflags	@""
	.align	4


	//----- nvinfo : EIATTR_CUDA_API_VERSION
	.align		4
        /*0000*/ 	.byte	0x04, 0x37
        /*0002*/ 	.short	(.L_98 - .L_97)
.L_97:
        /*0004*/ 	.word	0x00000082


	//----- nvinfo : EIATTR_KPARAM_INFO
	.align		4
.L_98:
        /*0008*/ 	.byte	0x04, 0x17
        /*000a*/ 	.short	(.L_100 - .L_99)
.L_99:
        /*000c*/ 	.word	0x00000000
        /*0010*/ 	.short	0x0004
        /*0012*/ 	.short	0x001c
        /*0014*/ 	.byte	0x00, 0xf0, 0x11, 0x00


	//----- nvinfo : EIATTR_KPARAM_INFO
	.align		4
.L_100:
        /*0018*/ 	.byte	0x04, 0x17
        /*001a*/ 	.short	(.L_102 - .L_101)
.L_101:
        /*001c*/ 	.word	0x00000000
        /*0020*/ 	.short	0x0003
        /*0022*/ 	.short	0x0018
        /*0024*/ 	.byte	0x00, 0xf0, 0x11, 0x00


	//----- nvinfo : EIATTR_KPARAM_INFO
	.align		4
.L_102:
        /*0028*/ 	.byte	0x04, 0x17
        /*002a*/ 	.short	(.L_104 - .L_103)
.L_103:
        /*002c*/ 	.word	0x00000000
        /*0030*/ 	.short	0x0002
        /*0032*/ 	.short	0x0010
        /*0034*/ 	.byte	0x00, 0xf5, 0x21, 0x00


	//----- nvinfo : EIATTR_KPARAM_INFO
	.align		4
.L_104:
        /*0038*/ 	.byte	0x04, 0x17
        /*003a*/ 	.short	(.L_106 - .L_105)
.L_105:
        /*003c*/ 	.word	0x00000000
        /*0040*/ 	.short	0x0001
        /*0042*/ 	.short	0x0008
        /*0044*/ 	.byte	0x00, 0xf5, 0x21, 0x00


	//----- nvinfo : EIATTR_KPARAM_INFO
	.align		4
.L_106:
        /*0048*/ 	.byte	0x04, 0x17
        /*004a*/ 	.short	(.L_108 - .L_107)
.L_107:
        /*004c*/ 	.word	0x00000000
        /*0050*/ 	.short	0x0000
        /*0052*/ 	.short	0x0000
        /*0054*/ 	.byte	0x00, 0xf5, 0x21, 0x00


	//----- nvinfo : EIATTR_SPARSE_MMA_MASK
	.align		4
.L_108:
        /*0058*/ 	.byte	0x03, 0x50
        /*005a*/ 	.short	0x0000


	//----- nvinfo : EIATTR_MAXREG_COUNT
	.align		4
        /*005c*/ 	.byte	0x03, 0x1b
        /*005e*/ 	.short	0x00ff


	//----- nvinfo : EIATTR_EXTERNS
	.align		4
        /*0060*/ 	.byte	0x04, 0x0f
        /*0062*/ 	.short	(.L_110 - .L_109)


	//   ....[0]....
	.align		4
.L_109:
        /*0064*/ 	.word	index@(vprintf)


	//----- nvinfo : EIATTR_MERCURY_ISA_VERSION
	.align		4
.L_110:
        /*0068*/ 	.byte	0x03, 0x5f
        /*006a*/ 	.short	0x0101


	//----- nvinfo : EIATTR_VRC_CTA_INIT_COUNT
	.align		4
        /*006c*/ 	.byte	0x02, 0x4a
	.zero		1
	.zero		1


	//----- nvinfo : EIATTR_SYSCALL_OFFSETS
	.align		4
        /*0070*/ 	.byte	0x04, 0x46
        /*0072*/ 	.short	(.L_112 - .L_111)


	//   ....[0]....
.L_111:
        /*0074*/ 	.word	0x00000130


	//   ....[1]....
        /*0078*/ 	.word	0x00000200


	//----- nvinfo : EIATTR_EXIT_INSTR_OFFSETS
	.align		4
.L_112:
        /*007c*/ 	.byte	0x04, 0x1c
        /*007e*/ 	.short	(.L_114 - .L_113)


	//   ....[0]....
.L_113:
        /*0080*/ 	.word	0x00000230


	//   ....[1]....
        /*0084*/ 	.word	0x00001420


	//   ....[2]....
        /*0088*/ 	.word	0x00002790


	//   ....[3]....
        /*008c*/ 	.word	0x000045f0


	//----- nvinfo : EIATTR_CRS_STACK_SIZE
	.align		4
.L_114:
        /*0090*/ 	.byte	0x04, 0x1e
        /*0092*/ 	.short	(.L_116 - .L_115)
.L_115:
        /*0094*/ 	.word	0x00000000


	//----- nvinfo : EIATTR_CBANK_PARAM_SIZE
	.align		4
.L_116:
        /*0098*/ 	.byte	0x03, 0x19
        /*009a*/ 	.short	0x0020


	//----- nvinfo : EIATTR_PARAM_CBANK
	.align		4
        /*009c*/ 	.byte	0x04, 0x0a
        /*009e*/ 	.short	(.L_118 - .L_117)
	.align		4
.L_117:
        /*00a0*/ 	.word	index@(.nv.constant0._Z4nextPfS_S_ii)
        /*00a4*/ 	.short	0x0380
        /*00a6*/ 	.short	0x0020


	//----- nvinfo : EIATTR_SW_WAR
	.align		4
.L_118:
        /*00a8*/ 	.byte	0x04, 0x36
        /*00aa*/ 	.short	(.L_120 - .L_119)
.L_119:
        /*00ac*/ 	.word	0x00000008
.L_120:


//--------------------- .nv.callgraph             --------------------------
	.section	.nv.callgraph,"",@"SHT_CUDA_CALLGRAPH"
	.align	4
	.sectionentsize	8
	.align		4
        /*0000*/ 	.word	0x00000000
	.align		4
        /*0004*/ 	.word	0xffffffff
	.align		4
        /*0008*/ 	.word	index@(_Z8copyT2T1PfS_i)
	.align		4
        /*000c*/ 	.word	index@(vprintf)
	.align		4
        /*0010*/ 	.word	index@(_Z7copyT1TPfS_i)
	.align		4
        /*0014*/ 	.word	index@(vprintf)
	.align		4
        /*0018*/ 	.word	index@(_Z5next2PfS_S_ii)
	.align		4
        /*001c*/ 	.word	index@(vprintf)
	.align		4
        /*0020*/ 	.word	index@(_Z4nextPfS_S_ii)
	.align		4
        /*0024*/ 	.word	index@(vprintf)
	.align		4
        /*0028*/ 	.word	0x00000000
	.align		4
        /*002c*/ 	.word	0xfffffffe
	.align		4
        /*0030*/ 	.word	0x00000000
	.align		4
        /*0034*/ 	.word	0xfffffffd
	.align		4
        /*0038*/ 	.word	0x00000000
	.align		4
        /*003c*/ 	.word	0xfffffffc


//--------------------- .nv.constant4             --------------------------
	.section	.nv.constant4,"a",@progbits
	.align	8
	.align		8
.nv.constant4:
        /*0000*/ 	.dword	vprintf
	.align		8
        /*0008*/ 	.dword	$str
	.align		8
        /*0010*/ 	.dword	$str$1
	.align		8
        /*0018*/ 	.dword	$str$2
	.align		8
        /*0020*/ 	.dword	$str$3
	.align		8
        /*0028*/ 	.dword	$str$4


//--------------------- .text._Z8copyT2T1PfS_i    --------------------------
	.section	.text._Z8copyT2T1PfS_i,"ax",@progbits
	.align	128
        .global         _Z8copyT2T1PfS_i
        .type           _Z8copyT2T1PfS_i,@function
        .size           _Z8copyT2T1PfS_i,(.L_x_145 - _Z8copyT2T1PfS_i)
        .other          _Z8copyT2T1PfS_i,@"STO_CUDA_ENTRY STV_DEFAULT"
_Z8copyT2T1PfS_i:
.text._Z8copyT2T1PfS_i:
[----:B------:R-:W0:Y:S01]  /*0000*/  LDC R1, c[0x0][0x37c] ;  /* 0x0000df00ff017b82 */ /* 0x000e220000000800 */
[----:B------:R-:W-:Y:S01]  /*0010*/  MOV R0, 0x0 ;  /* 0x0000000000007802 */ /* 0x000fe20000000f00 */
[----:B------:R-:W1:Y:S01]  /*0020*/  LDCU.64 UR4, c[0x4][0x28] ;  /* 0x01000500ff0477ac */ /* 0x000e620008000a00 */
[----:B------:R-:W-:-:S05]  /*0030*/  CS2R R6, SRZ ;  /* 0x0000000000067805 */ /* 0x000fca000001ff00 */
[----:B------:R2:W3:Y:S01]  /*0040*/  LDC.64 R2, c[0x4][R0] ;  /* 0x0100000000027b82 */ /* 0x0004e20000000a00 */
[----:B-1----:R-:W-:Y:S02]  /*0050*/  IMAD.U32 R4, RZ, RZ, UR4 ;  /* 0x00000004ff047e24 */ /* 0x002fe4000f8e00ff */
[----:B--2---:R-:W-:-:S07]  /*0060*/  IMAD.U32 R5, RZ, RZ, UR5 ;  /* 0x00000005ff057e24 */ /* 0x004fce000f8e00ff */
[----:B------:R-:W-:-:S07]  /*0070*/  LEPC R20, `(.L_x_0) ;  /* 0x000000001014794e */ /* 0x000fce0000000000 */
[----:B0--3--:R-:W-:Y:S05]  /*0080*/  CALL.ABS.NOINC R2 ;  /* 0x0000000002007343 */ /* 0x009fea0003c00000 */
.L_x_0:
[----:B------:R-:W0:Y:S02]  /*0090*/  LDC R8, c[0x0][0x390] ;  /* 0x0000e400ff087b82 */ /* 0x000e240000000800 */
[----:B0-----:R-:W-:-:S13]  /*00a0*/  ISETP.GE.AND P0, PT, R8, 0x1, PT ;  /* 0x000000010800780c */ /* 0x001fda0003f06270 */
[----:B------:R-:W-:Y:S05]  /*00b0*/  @!P0 EXIT ;  /* 0x000000000000894d */ /* 0x000fea0003800000 */
[----:B------:R-:W0:Y:S01]  /*00c0*/  LDC.64 R2, c[0x0][0x380] ;  /* 0x0000e000ff027b82 */ /* 0x000e220000000a00 */
[C---:B------:R-:W-:Y:S01]  /*00d0*/  LOP3.LUT R16, R8.reuse, 0xf, RZ, 0xc0, !PT ;  /* 0x0000000f08107812 */ /* 0x040fe200078ec0ff */
[----:B------:R-:W-:Y:S01]  /*00e0*/  IMAD.MOV.U32 R18, RZ, RZ, RZ ;  /* 0x000000ffff127224 */ /* 0x000fe200078e00ff */
[----:B------:R-:W-:-:S03]  /*00f0*/  LOP3.LUT R17, R8, 0x7, RZ, 0xc0, !PT ;  /* 0x0000000708117812 */ /* 0x000fc600078ec0ff */
[----:B------:R-:W-:Y:S02]  /*0100*/  VIADD R0, R16, 0xffffffff ;  /* 0xffffffff10007836 */ /* 0x000fe40000000000 */
[----:B------:R-:W1:Y:S01]  /*0110*/  LDC.64 R4, c[0x0][0x388] ;  /* 0x0000e200ff047b82 */ /* 0x000e620000000a00 */
[----:B------:R-:W-:Y:S02]  /*0120*/  VIADD R6, R17, 0xffffffff ;  /* 0xffffffff11067836 */ /* 0x000fe40000000000 */
[----:B------:R-:W-:Y:S02]  /*0130*/  ISETP.GE.U32.AND P0, PT, R0, 0x7, PT ;  /* 0x000000070000780c */ /* 0x000fe40003f06070 */
[----:B------:R-:W-:Y:S02]  /*0140*/  LOP3.LUT R0, R8, 0x7ffffff0, RZ, 0xc0, !PT ;  /* 0x7ffffff008007812 */ /* 0x000fe400078ec0ff */
[----:B------:R-:W-:Y:S01]  /*0150*/  ISETP.GE.U32.AND P1, PT, R6, 0x3, PT ;  /* 0x000000030600780c */ /* 0x000fe20003f26070 */
[----:B------:R-:W2:Y:S01]  /*0160*/  LDC.64 R14, c[0x0][0x358] ;  /* 0x0000d600ff0e7b82 */ /* 0x000ea20000000a00 */
[----:B------:R-:W-:Y:S01]  /*0170*/  LOP3.LUT R8, R8, 0x3, RZ, 0xc0, !PT ;  /* 0x0000000308087812 */ /* 0x000fe200078ec0ff */
[----:B------:R-:W-:Y:S01]  /*0180*/  IMAD.MOV R9, RZ, RZ, -R0 ;  /* 0x000000ffff097224 */ /* 0x000fe200078e0a00 */
[----:B0-----:R-:W-:-:S05]  /*0190*/  IADD3 R2, P3, PT, R2, 0x20, RZ ;  /* 0x0000002002027810 */ /* 0x001fca0007f7e0ff */
[----:B------:R-:W-:Y:S01]  /*01a0*/  IMAD.X R3, RZ, RZ, R3, P3 ;  /* 0x000000ffff037224 */ /* 0x000fe200018e0603 */
[----:B-1----:R-:W-:-:S05]  /*01b0*/  IADD3 R4, P2, PT, R4, 0x20, RZ ;  /* 0x0000002004047810 */ /* 0x002fca0007f5e0ff */
[----:B------:R-:W-:-:S08]  /*01c0*/  IMAD.X R5, RZ, RZ, R5, P2 ;  /* 0x000000ffff057224 */ /* 0x000fd000010e0605 */
.L_x_7:
[----:B0-----:R-:W0:Y:S01]  /*01d0*/  LDCU UR4, c[0x0][0x390] ;  /* 0x00007200ff0477ac */ /* 0x001e220008000800 */
[----:B-1----:R-:W-:Y:S01]  /*01e0*/  IMAD.MOV.U32 R10, RZ, RZ, RZ ;  /* 0x000000ffff0a7224 */ /* 0x002fe200078e00ff */
[----:B0-----:R-:W-:Y:S02]  /*01f0*/  UISETP.GE.U32.AND UP0, UPT, UR4, 0x10, UPT ;  /* 0x000000100400788c */ /* 0x001fe4000bf06070 */
[C---:B------:R-:W-:Y:S02]  /*0200*/  IMAD R11, R18.reuse, UR4, RZ ;  /* 0x00000004120b7c24 */ /* 0x040fe4000f8e02ff */
[----:B------:R-:W-:-:S05]  /*0210*/  VIADD R18, R18, 0x1 ;  /* 0x0000000112127836 */ /* 0x000fca0000000000 */
[----:B------:R-:W-:Y:S01]  /*0220*/  ISETP.NE.AND P2, PT, R18, UR4, PT ;  /* 0x0000000412007c0c */ /* 0x000fe2000bf45270 */
[----:B---34-:R-:W-:-:S12]  /*0230*/  BRA.U !UP0, `(.L_x_1) ;  /* 0x0000000108e47547 */ /* 0x018fd8000b800000 */
[C---:B------:R-:W-:Y:S01]  /*0240*/  IMAD.WIDE.U32 R12, R11.reuse, 0x4, R4 ;  /* 0x000000040b0c7825 */ /* 0x040fe200078e0004 */
[----:B------:R-:W-:Y:S03]  /*0250*/  BSSY.RECONVERGENT B0, `(.L_x_2) ;  /* 0x0000036000007945 */ /* 0x000fe60003800200 */
[----:B------:R-:W-:-:S04]  /*0260*/  IMAD.WIDE.U32 R6, R11, 0x4, R2 ;  /* 0x000000040b067825 */ /* 0x000fc800078e0002 */
[----:B------:R-:W-:Y:S02]  /*0270*/  IMAD.MOV.U32 R22, RZ, RZ, R12 ;  /* 0x000000ffff167224 */ /* 0x000fe400078e000c */
[----:B------:R-:W-:Y:S02]  /*0280*/  IMAD.MOV.U32 R21, RZ, RZ, R13 ;  /* 0x000000ffff157224 */ /* 0x000fe400078e000d */
[----:B------:R-:W-:Y:S02]  /*0290*/  IMAD.MOV.U32 R19, RZ, RZ, R6 ;  /* 0x000000ffff137224 */ /* 0x000fe400078e0006 */
[----:B------:R-:W-:Y:S02]  /*02a0*/  IMAD.MOV.U32 R20, RZ, RZ, R7 ;  /* 0x000000ffff147224 */ /* 0x000fe400078e0007 */
[----:B------:R-:W-:-:S07]  /*02b0*/  IMAD.MOV.U32 R10, RZ, RZ, R9 ;  /* 0x000000ffff0a7224 */ /* 0x000fce00078e0009 */
.L_x_3:
[----:B--2---:R-:W-:Y:S01]  /*02c0*/  R2UR UR4, R14 ;  /* 0x000000000e0472ca */ /* 0x004fe200000e0000 */
[----:B------:R-:W-:Y:S01]  /*02d0*/  IMAD.MOV.U32 R12, RZ, RZ, R19 ;  /* 0x000000ffff0c7224 */ /* 0x000fe200078e0013 */
[----:B------:R-:W-:Y:S01]  /*02e0*/  R2UR UR5, R15 ;  /* 0x000000000f0572ca */ /* 0x000fe200000e0000 */
[----:B------:R-:W-:-:S12]  /*02f0*/  IMAD.MOV.U32 R13, RZ, RZ, R20 ;  /* 0x000000ffff0d7224 */ /* 0x000fd800078e0014 */
[----:B------:R-:W2:Y:S01]  /*0300*/  LDG.E R19, desc[UR4][R12.64+-0x20] ;  /* 0xffffe0040c137981 */ /* 0x000ea2000c1e1900 */
[----:B------:R-:W-:Y:S01]  /*0310*/  R2UR UR6, R14 ;  /* 0x000000000e0672ca */ /* 0x000fe200000e0000 */
[----:B----4-:R-:W-:Y:S01]  /*0320*/  IMAD.MOV.U32 R6, RZ, RZ, R22 ;  /* 0x000000ffff067224 */ /* 0x010fe200078e0016 */
[----:B------:R-:W-:Y:S01]  /*0330*/  R2UR UR7, R15 ;  /* 0x000000000f0772ca */ /* 0x000fe200000e0000 */
[----:B------:R-:W-:-:S05]  /*0340*/  IMAD.MOV.U32 R7, RZ, RZ, R21 ;  /* 0x000000ffff077224 */ /* 0x000fca00078e0015 */
[----:B--2---:R0:W-:Y:S07]  /*0350*/  STG.E desc[UR4][R6.64+-0x20], R19 ;  /* 0xffffe01306007986 */ /* 0x0041ee000c101904 */
[----:B------:R-:W2:Y:S04]  /*0360*/  LDG.E R21, desc[UR6][R12.64+-0x1c] ;  /* 0xffffe4060c157981 */ /* 0x000ea8000c1e1900 */
[----:B--2---:R1:W-:Y:S04]  /*0370*/  STG.E desc[UR4][R6.64+-0x1c], R21 ;  /* 0xffffe41506007986 */ /* 0x0043e8000c101904 */
[----:B------:R-:W2:Y:S04]  /*0380*/  LDG.E R23, desc[UR6][R12.64+-0x18] ;  /* 0xffffe8060c177981 */ /* 0x000ea8000c1e1900 */
[----:B--2---:R2:W-:Y:S04]  /*0390*/  STG.E desc[UR4][R6.64+-0x18], R23 ;  /* 0xffffe81706007986 */ /* 0x0045e8000c101904 */
[----:B------:R-:W3:Y:S04]  /*03a0*/  LDG.E R25, desc[UR6][R12.64+-0x14] ;  /* 0xffffec060c197981 */ /* 0x000ee8000c1e1900 */
[----:B---3--:R3:W-:Y:S04]  /*03b0*/  STG.E desc[UR4][R6.64+-0x14], R25 ;  /* 0xffffec1906007986 */ /* 0x0087e8000c101904 */
[----:B0-----:R-:W4:Y:S04]  /*03c0*/  LDG.E R19, desc[UR6][R12.64+-0x10] ;  /* 0xfffff0060c137981 */ /* 0x001f28000c1e1900 */
[----:B----4-:R0:W-:Y:S04]  /*03d0*/  STG.E desc[UR4][R6.64+-0x10], R19 ;  /* 0xfffff01306007986 */ /* 0x0101e8000c101904 */
[----:B-1----:R-:W4:Y:S04]  /*03e0*/  LDG.E R21, desc[UR6][R12.64+-0xc] ;  /* 0xfffff4060c157981 */ /* 0x002f28000c1e1900 */
[----:B----4-:R1:W-:Y:S04]  /*03f0*/  STG.E desc[UR4][R6.64+-0xc], R21 ;  /* 0xfffff41506007986 */ /* 0x0103e8000c101904 */
[----:B--2---:R-:W2:Y:S04]  /*0400*/  LDG.E R23, desc[UR6][R12.64+-0x8] ;  /* 0xfffff8060c177981 */ /* 0x004ea8000c1e1900 */
[----:B--2---:R2:W-:Y:S04]  /*0410*/  STG.E desc[UR4][R6.64+-0x8], R23 ;  /* 0xfffff81706007986 */ /* 0x0045e8000c101904 */
[----:B---3--:R-:W3:Y:S04]  /*0420*/  LDG.E R25, desc[UR6][R12.64+-0x4] ;  /* 0xfffffc060c197981 */ /* 0x008ee8000c1e1900 */
        /* <DEDUP_REMOVED lines=13> */
[----:B--2---:R-:W2:Y:S01]  /*0500*/  LDG.E R23, desc[UR6][R12.64+0x18] ;  /* 0x000018060c177981 */ /* 0x004ea2000c1e1900 */
[----:B------:R-:W-:-:S05]  /*0510*/  VIADD R10, R10, 0x10 ;  /* 0x000000100a0a7836 */ /* 0x000fca0000000000 */
[----:B------:R-:W-:Y:S01]  /*0520*/  ISETP.NE.AND P3, PT, R10, RZ, PT ;  /* 0x000000ff0a00720c */ /* 0x000fe20003f65270 */
[----:B--2---:R4:W-:Y:S04]  /*0530*/  STG.E desc[UR4][R6.64+0x18], R23 ;  /* 0x0000181706007986 */ /* 0x0049e8000c101904 */
[----:B---3--:R-:W2:Y:S01]  /*0540*/  LDG.E R25, desc[UR6][R12.64+0x1c] ;  /* 0x00001c060c197981 */ /* 0x008ea2000c1e1900 */
[----:B------:R-:W-:Y:S02]  /*0550*/  IADD3 R22, P4, PT, R6, 0x40, RZ ;  /* 0x0000004006167810 */ /* 0x000fe40007f9e0ff */
[----:B0-----:R-:W-:-:S03]  /*0560*/  IADD3 R19, P5, PT, R12, 0x40, RZ ;  /* 0x000000400c137810 */ /* 0x001fc60007fbe0ff */
[----:B-1----:R-:W-:Y:S02]  /*0570*/  IMAD.X R21, RZ, RZ, R7, P4 ;  /* 0x000000ffff157224 */ /* 0x002fe400020e0607 */
[----:B------:R-:W-:Y:S01]  /*0580*/  IMAD.X R20, RZ, RZ, R13, P5 ;  /* 0x000000ffff147224 */ /* 0x000fe200028e060d */
[----:B--2---:R4:W-:Y:S01]  /*0590*/  STG.E desc[UR4][R6.64+0x1c], R25 ;  /* 0x00001c1906007986 */ /* 0x0049e2000c101904 */
[----:B------:R-:W-:Y:S06]  /*05a0*/  @P3 BRA `(.L_x_3) ;  /* 0xfffffffc00443947 */ /* 0x000fec000383ffff */
[----:B------:R-:W-:Y:S05]  /*05b0*/  BSYNC.RECONVERGENT B0 ;  /* 0x0000000000007941 */ /* 0x000fea0003800200 */
.L_x_2:
[----:B------:R-:W-:-:S07]  /*05c0*/  IMAD.MOV.U32 R10, RZ, RZ, R0 ;  /* 0x000000ffff0a7224 */ /* 0x000fce00078e0000 */
.L_x_1:
[----:B------:R-:W-:-:S13]  /*05d0*/  ISETP.NE.AND P3, PT, R16, RZ, PT ;  /* 0x000000ff1000720c */ /* 0x000fda0003f65270 */
[----:B------:R-:W-:Y:S05]  /*05e0*/  @!P3 BRA `(.L_x_4) ;  /* 0x0000000400c0b947 */ /* 0x000fea0003800000 */
[----:B------:R-:W-:Y:S01]  /*05f0*/  ISETP.NE.AND P3, PT, R17, RZ, PT ;  /* 0x000000ff1100720c */ /* 0x000fe20003f65270 */
[----:B------:R-:W-:-:S12]  /*0600*/  @!P0 BRA `(.L_x_5) ;  /* 0x0000000000a48947 */ /* 0x000fd80003800000 */
[----:B----4-:R-:W0:Y:S01]  /*0610*/  LDC.64 R22, c[0x0][0x380] ;  /* 0x0000e000ff167b82 */ /* 0x010e220000000a00 */
[----:B--2---:R-:W-:Y:S01]  /*0620*/  R2UR UR4, R14 ;  /* 0x000000000e0472ca */ /* 0x004fe200000e0000 */
[----:B------:R-:W-:Y:S01]  /*0630*/  IMAD.IADD R21, R11, 0x1, R10 ;  /* 0x000000010b157824 */ /* 0x000fe200078e020a */
[----:B------:R-:W-:-:S05]  /*0640*/  R2UR UR5, R15 ;  /* 0x000000000f0572ca */ /* 0x000fca00000e0000 */
[----:B------:R-:W1:Y:S01]  /*0650*/  LDC.64 R12, c[0x0][0x388] ;  /* 0x0000e200ff0c7b82 */ /* 0x000e620000000a00 */
[----:B0-----:R-:W-:-:S07]  /*0660*/  IMAD.WIDE.U32 R22, R21, 0x4, R22 ;  /* 0x0000000415167825 */ /* 0x001fce00078e0016 */
[----:B------:R-:W2:Y:S01]  /*0670*/  LDG.E R23, desc[UR4][R22.64] ;  /* 0x0000000416177981 */ /* 0x000ea2000c1e1900 */
[----:B------:R-:W0:Y:S01]  /*0680*/  LDCU.128 UR4, c[0x0][0x380] ;  /* 0x00007000ff0477ac */ /* 0x000e220008000c00 */
[----:B------:R-:W-:Y:S01]  /*0690*/  IADD3 R25, P4, PT, R11, R10, RZ ;  /* 0x0000000a0b197210 */ /* 0x000fe20007f9e0ff */
[----:B-1----:R-:W-:Y:S01]  /*06a0*/  IMAD.WIDE.U32 R20, R21, 0x4, R12 ;  /* 0x0000000415147825 */ /* 0x002fe200078e000c */
[C---:B------:R-:W-:Y:S02]  /*06b0*/  R2UR UR8, R14.reuse ;  /* 0x000000000e0872ca */ /* 0x040fe400000e0000 */
[----:B------:R-:W-:Y:S01]  /*06c0*/  R2UR UR9, R15 ;  /* 0x000000000f0972ca */ /* 0x000fe200000e0000 */
[----:B------:R-:W-:Y:S01]  /*06d0*/  IMAD.X R6, RZ, RZ, RZ, P4 ;  /* 0x000000ffff067224 */ /* 0x000fe200020e06ff */
[----:B------:R-:W-:Y:S01]  /*06e0*/  R2UR UR10, R14 ;  /* 0x000000000e0a72ca */ /* 0x000fe200000e0000 */
[----:B------:R-:W-:Y:S01]  /*06f0*/  IMAD.SHL.U32 R24, R25, 0x4, RZ ;  /* 0x0000000419187824 */ /* 0x000fe200078e00ff */
[----:B------:R-:W-:-:S02]  /*0700*/  R2UR UR11, R15 ;  /* 0x000000000f0b72ca */ /* 0x000fc400000e0000 */
[----:B------:R-:W-:Y:S02]  /*0710*/  SHF.L.U64.HI R25, R25, 0x2, R6 ;  /* 0x0000000219197819 */ /* 0x000fe40000010206 */
[----:B0-----:R-:W-:-:S04]  /*0720*/  IADD3 R6, P4, PT, R24, UR4, RZ ;  /* 0x0000000418067c10 */ /* 0x001fc8000ff9e0ff */
[----:B------:R-:W-:Y:S01]  /*0730*/  IADD3.X R7, PT, PT, R25, UR5, RZ, P4, !PT ;  /* 0x0000000519077c10 */ /* 0x000fe2000a7fe4ff */
[----:B--2---:R0:W-:Y:S04]  /*0740*/  STG.E desc[UR8][R20.64], R23 ;  /* 0x0000001714007986 */ /* 0x0041e8000c101908 */
[----:B------:R-:W2:Y:S01]  /*0750*/  LDG.E R19, desc[UR10][R6.64+0x4] ;  /* 0x0000040a06137981 */ /* 0x000ea2000c1e1900 */
[----:B------:R-:W-:Y:S02]  /*0760*/  R2UR UR4, R14 ;  /* 0x000000000e0472ca */ /* 0x000fe400000e0000 */
[----:B------:R-:W-:Y:S02]  /*0770*/  R2UR UR5, R15 ;  /* 0x000000000f0572ca */ /* 0x000fe400000e0000 */
[----:B------:R-:W-:-:S04]  /*0780*/  IADD3 R12, P4, PT, R24, UR6, RZ ;  /* 0x00000006180c7c10 */ /* 0x000fc8000ff9e0ff */
[----:B------:R-:W-:Y:S02]  /*0790*/  IADD3.X R13, PT, PT, R25, UR7, RZ, P4, !PT ;  /* 0x00000007190d7c10 */ /* 0x000fe4000a7fe4ff */
[----:B------:R-:W-:-:S05]  /*07a0*/  R2UR UR6, R14 ;  /* 0x000000000e0672ca */ /* 0x000fca00000e0000 */
[----:B--2---:R1:W-:Y:S04]  /*07b0*/  STG.E desc[UR4][R12.64+0x4], R19 ;  /* 0x000004130c007986 */ /* 0x0043e8000c101904 */
[----:B------:R-:W2:Y:S01]  /*07c0*/  LDG.E R25, desc[UR8][R6.64+0x8] ;  /* 0x0000080806197981 */ /* 0x000ea2000c1e1900 */
[----:B------:R-:W-:-:S03]  /*07d0*/  R2UR UR7, R15 ;  /* 0x000000000f0772ca */ /* 0x000fc600000e0000 */
[----:B--2---:R2:W-:Y:S10]  /*07e0*/  STG.E desc[UR4][R12.64+0x8], R25 ;  /* 0x000008190c007986 */ /* 0x0045f4000c101904 */
[----:B0-----:R-:W3:Y:S04]  /*07f0*/  LDG.E R21, desc[UR6][R6.64+0xc] ;  /* 0x00000c0606157981 */ /* 0x001ee8000c1e1900 */
[----:B---3--:R0:W-:Y:S04]  /*0800*/  STG.E desc[UR4][R12.64+0xc], R21 ;  /* 0x00000c150c007986 */ /* 0x0081e8000c101904 */
[----:B------:R-:W3:Y:S04]  /*0810*/  LDG.E R23, desc[UR6][R6.64+0x10] ;  /* 0x0000100606177981 */ /* 0x000ee8000c1e1900 */
[----:B---3--:R3:W-:Y:S04]  /*0820*/  STG.E desc[UR4][R12.64+0x10], R23 ;  /* 0x000010170c007986 */ /* 0x0087e8000c101904 */
[----:B-1----:R-:W4:Y:S04]  /*0830*/  LDG.E R19, desc[UR6][R6.64+0x14] ;  /* 0x0000140606137981 */ /* 0x002f28000c1e1900 */
[----:B----4-:R3:W-:Y:S04]  /*0840*/  STG.E desc[UR4][R12.64+0x14], R19 ;  /* 0x000014130c007986 */ /* 0x0107e8000c101904 */
[----:B--2---:R-:W2:Y:S04]  /*0850*/  LDG.E R25, desc[UR6][R6.64+0x18] ;  /* 0x0000180606197981 */ /* 0x004ea8000c1e1900 */
[----:B--2---:R3:W-:Y:S04]  /*0860*/  STG.E desc[UR4][R12.64+0x18], R25 ;  /* 0x000018190c007986 */ /* 0x0047e8000c101904 */
[----:B0-----:R-:W2:Y:S01]  /*0870*/  LDG.E R21, desc[UR6][R6.64+0x1c] ;  /* 0x00001c0606157981 */ /* 0x001ea2000c1e1900 */
[----:B------:R-:W-:-:S03]  /*0880*/  VIADD R10, R10, 0x8 ;  /* 0x000000080a0a7836 */ /* 0x000fc60000000000 */
[----:B--2---:R3:W-:Y:S04]  /*0890*/  STG.E desc[UR4][R12.64+0x1c], R21 ;  /* 0x00001c150c007986 */ /* 0x0047e8000c101904 */
.L_x_5:
[----:B------:R-:W-:Y:S05]  /*08a0*/  @!P3 BRA `(.L_x_4) ;  /* 0x000000040010b947 */ /* 0x000fea0003800000 */
[----:B------:R-:W-:Y:S01]  /*08b0*/  ISETP.NE.AND P3, PT, R8, RZ, PT ;  /* 0x000000ff0800720c */ /* 0x000fe20003f65270 */
[----:B------:R-:W-:-:S12]  /*08c0*/  @!P1 BRA `(.L_x_6) ;  /* 0x0000000000849947 */ /* 0x000fd80003800000 */
[----:B----4-:R-:W0:Y:S01]  /*08d0*/  LDC.64 R6, c[0x0][0x380] ;  /* 0x0000e000ff067b82 */ /* 0x010e220000000a00 */
[----:B--2---:R-:W-:Y:S01]  /*08e0*/  R2UR UR4, R14 ;  /* 0x000000000e0472ca */ /* 0x004fe200000e0000 */
[----:B---3--:R-:W-:Y:S01]  /*08f0*/  IMAD.IADD R21, R11, 0x1, R10 ;  /* 0x000000010b157824 */ /* 0x008fe200078e020a */
        /* <DEDUP_REMOVED lines=8> */
[C---:B------:R-:W-:Y:S01]  /*0980*/  R2UR UR9, R15.reuse ;  /* 0x000000000f0972ca */ /* 0x040fe200000e0000 */
        /* <DEDUP_REMOVED lines=18> */
[----:B0-----:R-:W2:Y:S01]  /*0ab0*/  LDG.E R21, desc[UR6][R6.64+0xc] ;  /* 0x00000c0606157981 */ /* 0x001ea2000c1e1900 */
[----:B------:R-:W-:-:S03]  /*0ac0*/  VIADD R10, R10, 0x4 ;  /* 0x000000040a0a7836 */ /* 0x000fc60000000000 */
[----:B--2---:R1:W-:Y:S04]  /*0ad0*/  STG.E desc[UR4][R12.64+0xc], R21 ;  /* 0x00000c150c007986 */ /* 0x0043e8000c101904 */
.L_x_6:
[----:B------:R-:W-:Y:S05]  /*0ae0*/  @!P3 BRA `(.L_x_4) ;  /* 0x000000000080b947 */ /* 0x000fea0003800000 */
[----:B----4-:R-:W0:Y:S01]  /*0af0*/  LDC.64 R6, c[0x0][0x380] ;  /* 0x0000e000ff067b82 */ /* 0x010e220000000a00 */
[----:B--2---:R-:W-:Y:S01]  /*0b00*/  R2UR UR4, R14 ;  /* 0x000000000e0472ca */ /* 0x004fe200000e0000 */
[----:B-1-3--:R-:W-:Y:S01]  /*0b10*/  IMAD.IADD R19, R11, 0x1, R10 ;  /* 0x000000010b137824 */ /* 0x00afe200078e020a */
[----:B------:R-:W-:-:S05]  /*0b20*/  R2UR UR5, R15 ;  /* 0x000000000f0572ca */ /* 0x000fca00000e0000 */
[----:B------:R-:W1:Y:S01]  /*0b30*/  LDC.64 R12, c[0x0][0x388] ;  /* 0x0000e200ff0c7b82 */ /* 0x000e620000000a00 */
[----:B0-----:R-:W-:-:S07]  /*0b40*/  IMAD.WIDE.U32 R6, R19, 0x4, R6 ;  /* 0x0000000413067825 */ /* 0x001fce00078e0006 */
[----:B------:R-:W2:Y:S01]  /*0b50*/  LDG.E R7, desc[UR4][R6.64] ;  /* 0x0000000406077981 */ /* 0x000ea2000c1e1900 */
[----:B------:R-:W-:Y:S01]  /*0b60*/  ISETP.NE.AND P3, PT, R8, 0x1, PT ;  /* 0x000000010800780c */ /* 0x000fe20003f65270 */
[----:B-1----:R-:W-:-:S05]  /*0b70*/  IMAD.WIDE.U32 R12, R19, 0x4, R12 ;  /* 0x00000004130c7825 */ /* 0x002fca00078e000c */
[----:B--2---:R0:W-:Y:S07]  /*0b80*/  STG.E desc[UR4][R12.64], R7 ;  /* 0x000000070c007986 */ /* 0x0041ee000c101904 */
[----:B------:R-:W-:Y:S05]  /*0b90*/  @!P3 BRA `(.L_x_4) ;  /* 0x000000000054b947 */ /* 0x000fea0003800000 */
[----:B------:R-:W1:Y:S01]  /*0ba0*/  LDCU.128 UR4, c[0x0][0x380] ;  /* 0x00007000ff0477ac */ /* 0x000e620008000c00 */
[----:B------:R-:W-:Y:S02]  /*0bb0*/  IADD3 R11, P3, PT, R11, R10, RZ ;  /* 0x0000000a0b0b7210 */ /* 0x000fe40007f7e0ff */
[----:B------:R-:W-:Y:S02]  /*0bc0*/  R2UR UR8, R14 ;  /* 0x000000000e0872ca */ /* 0x000fe400000e0000 */
[----:B------:R-:W-:Y:S01]  /*0bd0*/  R2UR UR9, R15 ;  /* 0x000000000f0972ca */ /* 0x000fe200000e0000 */
[----:B------:R-:W-:Y:S02]  /*0be0*/  IMAD.X R6, RZ, RZ, RZ, P3 ;  /* 0x000000ffff067224 */ /* 0x000fe400018e06ff */
[----:B------:R-:W-:-:S03]  /*0bf0*/  IMAD.SHL.U32 R10, R11, 0x4, RZ ;  /* 0x000000040b0a7824 */ /* 0x000fc600078e00ff */
[----:B------:R-:W-:Y:S02]  /*0c00*/  SHF.L.U64.HI R11, R11, 0x2, R6 ;  /* 0x000000020b0b7819 */ /* 0x000fe40000010206 */
[----:B-1----:R-:W-:-:S04]  /*0c10*/  IADD3 R6, P3, PT, R10, UR4, RZ ;  /* 0x000000040a067c10 */ /* 0x002fc8000ff7e0ff */
[----:B0-----:R-:W-:-:S05]  /*0c20*/  IADD3.X R7, PT, PT, R11, UR5, RZ, P3, !PT ;  /* 0x000000050b077c10 */ /* 0x001fca0009ffe4ff */
[----:B------:R-:W2:Y:S01]  /*0c30*/  LDG.E R13, desc[UR8][R6.64+0x4] ;  /* 0x00000408060d7981 */ /* 0x000ea2000c1e1900 */
[----:B------:R-:W-:Y:S02]  /*0c40*/  IADD3 R10, P3, PT, R10, UR6, RZ ;  /* 0x000000060a0a7c10 */ /* 0x000fe4000ff7e0ff */
[----:B------:R-:W-:Y:S02]  /*0c50*/  R2UR UR4, R14 ;  /* 0x000000000e0472ca */ /* 0x000fe400000e0000 */
[----:B------:R-:W-:Y:S02]  /*0c60*/  R2UR UR5, R15 ;  /* 0x000000000f0572ca */ /* 0x000fe400000e0000 */
[----:B------:R-:W-:Y:S02]  /*0c70*/  IADD3.X R11, PT, PT, R11, UR7, RZ, P3, !PT ;  /* 0x000000070b0b7c10 */ /* 0x000fe40009ffe4ff */
[----:B------:R-:W-:-:S09]  /*0c80*/  ISETP.NE.AND P3, PT, R8, 0x2, PT ;  /* 0x000000020800780c */ /* 0x000fd20003f65270 */
[----:B--2---:R0:W-:Y:S04]  /*0c90*/  STG.E desc[UR4][R10.64+0x4], R13 ;  /* 0x0000040d0a007986 */ /* 0x0041e8000c101904 */
[----:B------:R-:W-:Y:S05]  /*0ca0*/  @!P3 BRA `(.L_x_4) ;  /* 0x000000000010b947 */ /* 0x000fea0003800000 */
[----:B------:R-:W-:Y:S02]  /*0cb0*/  R2UR UR4, R14 ;  /* 0x000000000e0472ca */ /* 0x000fe400000e0000 */
[----:B------:R-:W-:-:S13]  /*0cc0*/  R2UR UR5, R15 ;  /* 0x000000000f0572ca */ /* 0x000fda00000e0000 */
[----:B------:R-:W2:Y:S04]  /*0cd0*/  LDG.E R7, desc[UR4][R6.64+0x8] ;  /* 0x0000080406077981 */ /* 0x000ea8000c1e1900 */
[----:B--2---:R1:W-:Y:S02]  /*0ce0*/  STG.E desc[UR4][R10.64+0x8], R7 ;  /* 0x000008070a007986 */ /* 0x0043e4000c101904 */
.L_x_4:
[----:B------:R-:W-:Y:S05]  /*0cf0*/  @P2 BRA `(.L_x_7) ;  /* 0xfffffff400342947 */ /* 0x000fea000383ffff */
[----:B------:R-:W-:Y:S05]  /*0d00*/  EXIT ;  /* 0x000000000000794d */ /* 0x000fea0003800000 */
.L_x_8:
[----:B------:R-:W-:-:S00]  /*0d10*/  BRA `(.L_x_8) ;  /* 0xfffffffc00fc7947 */ /* 0x000fc0000383ffff */
[----:B------:R-:W-:-:S00]  /*0d20*/  NOP ;  /* 0x0000000000007918 */ /* 0x000fc00000000000 */
        /* <DEDUP_REMOVED lines=13> */
.L_x_145:


//--------------------- .text._Z7copyT1TPfS_i     --------------------------
	.section	.text._Z7copyT1TPfS_i,"ax",@progbits
	.align	128
        .global         _Z7copyT1TPfS_i
        .type           _Z7copyT1TPfS_i,@function
        .size           _Z7copyT1TPfS_i,(.L_x_146 - _Z7copyT1TPfS_i)
        .other          _Z7copyT1TPfS_i,@"STO_CUDA_ENTRY STV_DEFAULT"
_Z7copyT1TPfS_i:
.text._Z7copyT1TPfS_i:
        /* <DEDUP_REMOVED lines=9> */
.L_x_9:
        /* <DEDUP_REMOVED lines=20> */
.L_x_16:
        /* <DEDUP_REMOVED lines=15> */
.L_x_12:
        /* <DEDUP_REMOVED lines=48> */
.L_x_11:
[----:B------:R-:W-:-:S07]  /*05c0*/  IMAD.MOV.U32 R10, RZ, RZ, R0 ;  /* 0x000000ffff0a7224 */ /* 0x000fce00078e0000 */
.L_x_10:
        /* <DEDUP_REMOVED lines=45> */
.L_x_14:
        /* <DEDUP_REMOVED lines=36> */
.L_x_15:
        /* <DEDUP_REMOVED lines=33> */
.L_x_13:
[----:B------:R-:W-:Y:S05]  /*0cf0*/  @P2 BRA `(.L_x_16) ;  /* 0xfffffff400342947 */ /* 0x000fea000383ffff */
[----:B------:R-:W-:Y:S05]  /*0d00*/  EXIT ;  /* 0x000000000000794d */ /* 0x000fea0003800000 */
.L_x_17:
        /* <DEDUP_REMOVED lines=15> */
.L_x_146:


//--------------------- .text._Z5next2PfS_S_ii    --------------------------
	.section	.text._Z5next2PfS_S_ii,"ax",@progbits
	.align	128
        .global         _Z5next2PfS_S_ii
        .type           _Z5next2PfS_S_ii,@function
        .size           _Z5next2PfS_S_ii,(.L_x_143 - _Z5next2PfS_S_ii)
        .other          _Z5next2PfS_S_ii,@"STO_CUDA_ENTRY STV_DEFAULT"
_Z5next2PfS_S_ii:
.text._Z5next2PfS_S_ii:
[----:B------:R-:W0:Y:S01]  /*0000*/  LDC R1, c[0x0][0x37c] ;  /* 0x0000df00ff017b82 */ /* 0x000e220000000800 */
[----:B------:R-:W1:Y:S01]  /*0010*/  S2R R11, SR_CTAID.X ;  /* 0x00000000000b7919 */ /* 0x000e620000002500 */
[----:B------:R-:W2:Y:S06]  /*0020*/  LDCU UR5, c[0x0][0x2fc] ;  /* 0x00005f80ff0577ac */ /* 0x000eac0008000800 */
[----:B------:R-:W3:Y:S01]  /*0030*/  LDC R8, c[0x0][0x360] ;  /* 0x0000d800ff087b82 */ /* 0x000ee20000000800 */
[----:B0-----:R-:W-:Y:S01]  /*0040*/  VIADD R1, R1, 0xfffffff0 ;  /* 0xfffffff001017836 */ /* 0x001fe20000000000 */
[----:B------:R-:W1:Y:S01]  /*0050*/  S2R R10, SR_TID.X ;  /* 0x00000000000a7919 */ /* 0x000e620000002100 */
[----:B------:R-:W-:Y:S01]  /*0060*/  MOV R0, 0x0 ;  /* 0x0000000000007802 */ /* 0x000fe20000000f00 */
[----:B------:R-:W0:Y:S04]  /*0070*/  LDCU UR4, c[0x0][0x2f8] ;  /* 0x00005f00ff0477ac */ /* 0x000e280008000800 */
[----:B------:R4:W4:Y:S01]  /*0080*/  LDC.64 R2, c[0x4][R0] ;  /* 0x0100000000027b82 */ /* 0x0009220000000a00 */
[----:B------:R-:W5:Y:S01]  /*0090*/  LDCU.64 UR6, c[0x4][0x18] ;  /* 0x01000300ff0677ac */ /* 0x000f620008000a00 */
[----:B0-----:R-:W-:Y:S01]  /*00a0*/  IADD3 R6, P0, PT, R1, UR4, RZ ;  /* 0x0000000401067c10 */ /* 0x001fe2000ff1e0ff */
[----:B---3--:R0:W-:Y:S01]  /*00b0*/  STL [R1+0x8], R8 ;  /* 0x0000080801007387 */ /* 0x0081e20000100800 */
[----:B-----5:R-:W-:-:S02]  /*00c0*/  IMAD.U32 R4, RZ, RZ, UR6 ;  /* 0x00000006ff047e24 */ /* 0x020fc4000f8e00ff */
[----:B------:R-:W-:Y:S02]  /*00d0*/  IMAD.U32 R5, RZ, RZ, UR7 ;  /* 0x00000007ff057e24 */ /* 0x000fe4000f8e00ff */
[----:B--2---:R-:W-:Y:S01]  /*00e0*/  IMAD.X R7, RZ, RZ, UR5, P0 ;  /* 0x00000005ff077e24 */ /* 0x004fe200080e06ff */
[----:B-1----:R0:W-:Y:S06]  /*00f0*/  STL.64 [R1], R10 ;  /* 0x0000000a01007387 */ /* 0x0021ec0000100a00 */
[----:B------:R-:W-:-:S07]  /*0100*/  LEPC R20, `(.L_x_18) ;  /* 0x000000001014794e */ /* 0x000fce0000000000 */
[----:B0---4-:R-:W-:Y:S05]  /*0110*/  CALL.ABS.NOINC R2 ;  /* 0x0000000002007343 */ /* 0x011fea0003c00000 */
.L_x_18:
[----:B------:R-:W0:Y:S02]  /*0120*/  LDC R9, c[0x0][0x398] ;  /* 0x0000e600ff097b82 */ /* 0x000e240000000800 */
[----:B0-----:R-:W-:-:S13]  /*0130*/  ISETP.GE.AND P0, PT, R9, 0x1, PT ;  /* 0x000000010900780c */ /* 0x001fda0003f06270 */
[----:B------:R-:W-:Y:S05]  /*0140*/  @!P0 EXIT ;  /* 0x000000000000894d */ /* 0x000fea0003800000 */
[----:B------:R-:W0:Y:S01]  /*0150*/  LDCU UR4, c[0x0][0x39c] ;  /* 0x00007380ff0477ac */ /* 0x000e220008000800 */
[----:B------:R-:W1:Y:S01]  /*0160*/  LDC.64 R16, c[0x0][0x358] ;  /* 0x0000d600ff107b82 */ /* 0x000e620000000a00 */
[----:B------:R-:W-:Y:S02]  /*0170*/  VIADD R2, R9, 0xffffffff ;  /* 0xffffffff09027836 */ /* 0x000fe40000000000 */
[----:B------:R-:W-:Y:S02]  /*0180*/  IMAD.MOV.U32 R4, RZ, RZ, -0x60000000 ;  /* 0xa0000000ff047424 */ /* 0x000fe400078e00ff */
[----:B------:R-:W-:Y:S01]  /*0190*/  IMAD.MOV.U32 R5, RZ, RZ, 0x3fa99999 ;  /* 0x3fa99999ff057424 */ /* 0x000fe200078e00ff */
[----:B0-----:R-:W-:-:S09]  /*01a0*/  UISETP.NE.AND UP0, UPT, UR4, 0x1, UPT ;  /* 0x000000010400788c */ /* 0x001fd2000bf05270 */
[----:B------:R-:W-:Y:S05]  /*01b0*/  BRA.U !UP0, `(.L_x_19) ;  /* 0x00000025083c7547 */ /* 0x000fea000b800000 */
[----:B------:R-:W-:-:S09]  /*01c0*/  UISETP.NE.AND UP0, UPT, UR4, URZ, UPT ;  /* 0x000000ff0400728c */ /* 0x000fd2000bf05270 */
[----:B------:R-:W-:Y:S05]  /*01d0*/  BRA.U UP0, `(.L_x_20) ;  /* 0x00000011005c7547 */ /* 0x000fea000b800000 */
[----:B------:R-:W0:Y:S01]  /*01e0*/  I2F.F64.U32 R6, R9 ;  /* 0x0000000900067312 */ /* 0x000e220000201800 */
[C---:B------:R-:W-:Y:S01]  /*01f0*/  LOP3.LUT R0, R9.reuse, 0x7, RZ, 0xc0, !PT ;  /* 0x0000000709007812 */ /* 0x040fe200078ec0ff */
[----:B------:R-:W-:Y:S01]  /*0200*/  UMOV UR4, 0x33333333 ;  /* 0x3333333300047882 */ /* 0x000fe20000000000 */
[----:B------:R-:W-:Y:S01]  /*0210*/  UMOV UR5, 0x3fe33333 ;  /* 0x3fe3333300057882 */ /* 0x000fe20000000000 */
[C---:B------:R-:W-:Y:S01]  /*0220*/  LOP3.LUT R8, R9.reuse, 0x3, RZ, 0xc0, !PT ;  /* 0x0000000309087812 */ /* 0x040fe200078ec0ff */
[----:B------:R-:W-:Y:S01]  /*0230*/  UMOV UR6, 0x9999999a ;  /* 0x9999999a00067882 */ /* 0x000fe20000000000 */
[----:B------:R-:W-:Y:S01]  /*0240*/  VIADD R3, R0, 0xffffffff ;  /* 0xffffffff00037836 */ /* 0x000fe20000000000 */
[----:B------:R-:W-:Y:S01]  /*0250*/  UMOV UR7, 0x3fd99999 ;  /* 0x3fd9999900077882 */ /* 0x000fe20000000000 */
[----:B------:R-:W-:Y:S01]  /*0260*/  LOP3.LUT R10, R9, 0x1, RZ, 0xc0, !PT ;  /* 0x00000001090a7812 */ /* 0x000fe200078ec0ff */
[----:B------:R-:W-:Y:S02]  /*0270*/  IMAD.MOV.U32 R11, RZ, RZ, RZ ;  /* 0x000000ffff0b7224 */ /* 0x000fe400078e00ff */
[----:B------:R-:W-:Y:S01]  /*0280*/  ISETP.GE.U32.AND P4, PT, R3, 0x3, PT ;  /* 0x000000030300780c */ /* 0x000fe20003f86070 */
[----:B------:R-:W-:Y:S01]  /*0290*/  VIADD R26, R8, 0xffffffff ;  /* 0xffffffff081a7836 */ /* 0x000fe20000000000 */
[C---:B------:R-:W-:Y:S01]  /*02a0*/  LOP3.LUT R3, R9.reuse, 0x7ffffff8, RZ, 0xc0, !PT ;  /* 0x7ffffff809037812 */ /* 0x040fe200078ec0ff */
[C---:B0-----:R-:W-:Y:S01]  /*02b0*/  DMUL R4, R6.reuse, UR4 ;  /* 0x0000000406047c28 */ /* 0x041fe20008000000 */
[----:B------:R-:W-:Y:S01]  /*02c0*/  LOP3.LUT R9, R9, 0x7ffffffc, RZ, 0xc0, !PT ;  /* 0x7ffffffc09097812 */ /* 0x000fe200078ec0ff */
[----:B------:R-:W-:-:S11]  /*02d0*/  DMUL R6, R6, UR6 ;  /* 0x0000000606067c28 */ /* 0x000fd60008000000 */
.L_x_37:
[----:B0-23--:R-:W0:Y:S01]  /*02e0*/  I2F.F64.U32 R14, R11 ;  /* 0x0000000b000e7312 */ /* 0x00de220000201800 */
[----:B------:R-:W2:Y:S01]  /*02f0*/  LDCU UR4, c[0x0][0x398] ;  /* 0x00007300ff0477ac */ /* 0x000ea20008000800 */
[----:B------:R-:W-:Y:S01]  /*0300*/  BSSY.RECONVERGENT B0, `(.L_x_21) ;  /* 0x00000ff000007945 */ /* 0x000fe20003800200 */
[----:B0-----:R-:W-:Y:S01]  /*0310*/  DSETP.GEU.AND P0, PT, R6, R14, PT ;  /* 0x0000000e0600722a */ /* 0x001fe20003f0e000 */
[----:B--2-4-:R-:W-:-:S13]  /*0320*/  IMAD R12, R11, UR4, RZ ;  /* 0x000000040b0c7c24 */ /* 0x014fda000f8e02ff */
[----:B------:R-:W-:Y:S05]  /*0330*/  @!P0 BRA `(.L_x_22) ;  /* 0x0000000400648947 */ /* 0x000fea0003800000 */
[----:B------:R-:W-:Y:S01]  /*0340*/  ISETP.GE.U32.AND P0, PT, R2, 0x7, PT ;  /* 0x000000070200780c */ /* 0x000fe20003f06070 */
[----:B------:R-:W-:-:S12]  /*0350*/  IMAD.MOV.U32 R13, RZ, RZ, RZ ;  /* 0x000000ffff0d7224 */ /* 0x000fd800078e00ff */
[----:B------:R-:W-:Y:S05]  /*0360*/  @!P0 BRA `(.L_x_23) ;  /* 0x0000000000888947 */ /* 0x000fea0003800000 */
[----:B------:R-:W0:Y:S01]  /*0370*/  LDC.64 R18, c[0x0][0x380] ;  /* 0x0000e000ff127b82 */ /* 0x000e220000000a00 */
[----:B------:R-:W-:Y:S01]  /*0380*/  BSSY.RECONVERGENT B1, `(.L_x_24) ;  /* 0x000001f000017945 */ /* 0x000fe20003800200 */
[----:B------:R-:W-:-:S07]  /*0390*/  IMAD.MOV.U32 R13, RZ, RZ, RZ ;  /* 0x000000ffff0d7224 */ /* 0x000fce00078e00ff */
.L_x_25:
[----:B--2---:R-:W-:Y:S01]  /*03a0*/  IMAD.IADD R15, R12, 0x1, R13 ;  /* 0x000000010c0f7824 */ /* 0x004fe200078e020d */
[C---:B-1----:R-:W-:Y:S01]  /*03b0*/  R2UR UR4, R16.reuse ;  /* 0x00000000100472ca */ /* 0x042fe200000e0000 */
[----:B------:R-:W-:Y:S01]  /*03c0*/  VIADD R13, R13, 0x8 ;  /* 0x000000080d0d7836 */ /* 0x000fe20000000000 */
[----:B------:R-:W-:Y:S01]  /*03d0*/  R2UR UR5, R17 ;  /* 0x00000000110572ca */ /* 0x000fe200000e0000 */
[----:B0-----:R-:W-:Y:S01]  /*03e0*/  IMAD.WIDE.U32 R14, R15, 0x4, R18 ;  /* 0x000000040f0e7825 */ /* 0x001fe200078e0012 */
[C---:B------:R-:W-:Y:S02]  /*03f0*/  R2UR UR6, R16.reuse ;  /* 0x00000000100672ca */ /* 0x040fe400000e0000 */
[C---:B------:R-:W-:Y:S02]  /*0400*/  R2UR UR7, R17.reuse ;  /* 0x00000000110772ca */ /* 0x040fe400000e0000 */
[----:B------:R-:W-:Y:S02]  /*0410*/  R2UR UR8, R16 ;  /* 0x00000000100872ca */ /* 0x000fe400000e0000 */
[----:B------:R-:W-:-:S02]  /*0420*/  R2UR UR9, R17 ;  /* 0x00000000110972ca */ /* 0x000fc400000e0000 */
[C---:B------:R-:W-:Y:S02]  /*0430*/  R2UR UR10, R16.reuse ;  /* 0x00000000100a72ca */ /* 0x040fe400000e0000 */
[C---:B------:R-:W-:Y:S01]  /*0440*/  R2UR UR11, R17.reuse ;  /* 0x00000000110b72ca */ /* 0x040fe200000e0000 */
[----:B------:R2:W-:Y:S01]  /*0450*/  STG.E desc[UR4][R14.64], RZ ;  /* 0x000000ff0e007986 */ /* 0x0005e2000c101904 */
[C---:B------:R-:W-:Y:S02]  /*0460*/  R2UR UR12, R16.reuse ;  /* 0x00000000100c72ca */ /* 0x040fe400000e0000 */
[C---:B------:R-:W-:Y:S01]  /*0470*/  R2UR UR13, R17.reuse ;  /* 0x00000000110d72ca */ /* 0x040fe200000e0000 */
[----:B------:R2:W-:Y:S01]  /*0480*/  STG.E desc[UR6][R14.64+0x4], RZ ;  /* 0x000004ff0e007986 */ /* 0x0005e2000c101906 */
[C---:B------:R-:W-:Y:S02]  /*0490*/  R2UR UR14, R16.reuse ;  /* 0x00000000100e72ca */ /* 0x040fe400000e0000 */
[----:B------:R-:W-:Y:S01]  /*04a0*/  R2UR UR15, R17 ;  /* 0x00000000110f72ca */ /* 0x000fe200000e0000 */
[----:B------:R2:W-:Y:S01]  /*04b0*/  STG.E desc[UR8][R14.64+0x8], RZ ;  /* 0x000008ff0e007986 */ /* 0x0005e2000c101908 */
[----:B------:R-:W-:-:S02]  /*04c0*/  R2UR UR16, R16 ;  /* 0x00000000101072ca */ /* 0x000fc400000e0000 */
[C---:B------:R-:W-:Y:S01]  /*04d0*/  R2UR UR17, R17.reuse ;  /* 0x00000000111172ca */ /* 0x040fe200000e0000 */
[----:B------:R2:W-:Y:S01]  /*04e0*/  STG.E desc[UR10][R14.64+0xc], RZ ;  /* 0x00000cff0e007986 */ /* 0x0005e2000c10190a */
[----:B------:R-:W-:Y:S02]  /*04f0*/  R2UR UR18, R16 ;  /* 0x00000000101272ca */ /* 0x000fe400000e0000 */
[----:B------:R-:W-:Y:S01]  /*0500*/  R2UR UR19, R17 ;  /* 0x00000000111372ca */ /* 0x000fe200000e0000 */
[----:B------:R2:W-:Y:S01]  /*0510*/  STG.E desc[UR12][R14.64+0x10], RZ ;  /* 0x000010ff0e007986 */ /* 0x0005e2000c10190c */
[----:B------:R-:W-:-:S03]  /*0520*/  ISETP.NE.AND P0, PT, R13, R3, PT ;  /* 0x000000030d00720c */ /* 0x000fc60003f05270 */
[----:B------:R2:W-:Y:S04]  /*0530*/  STG.E desc[UR14][R14.64+0x14], RZ ;  /* 0x000014ff0e007986 */ /* 0x0005e8000c10190e */
[----:B------:R2:W-:Y:S04]  /*0540*/  STG.E desc[UR16][R14.64+0x18], RZ ;  /* 0x000018ff0e007986 */ /* 0x0005e8000c101910 */
[----:B------:R2:W-:Y:S02]  /*0550*/  STG.E desc[UR18][R14.64+0x1c], RZ ;  /* 0x00001cff0e007986 */ /* 0x0005e4000c101912 */
[----:B------:R-:W-:Y:S05]  /*0560*/  @P0 BRA `(.L_x_25) ;  /* 0xfffffffc008c0947 */ /* 0x000fea000383ffff */
[----:B------:R-:W-:Y:S05]  /*0570*/  BSYNC.RECONVERGENT B1 ;  /* 0x0000000000017941 */ /* 0x000fea0003800200 */
.L_x_24:
[----:B------:R-:W-:-:S07]  /*0580*/  IMAD.MOV.U32 R13, RZ, RZ, R3 ;  /* 0x000000ffff0d7224 */ /* 0x000fce00078e0003 */
.L_x_23:
[----:B------:R-:W-:-:S13]  /*0590*/  ISETP.NE.AND P0, PT, R0, RZ, PT ;  /* 0x000000ff0000720c */ /* 0x000fda0003f05270 */
[----:B------:R-:W-:Y:S05]  /*05a0*/  @!P0 BRA `(.L_x_26) ;  /* 0x0000000c00508947 */ /* 0x000fea0003800000 */
[----:B------:R-:W-:Y:S01]  /*05b0*/  ISETP.NE.AND P0, PT, R8, RZ, PT ;  /* 0x000000ff0800720c */ /* 0x000fe20003f05270 */
[----:B------:R-:W-:-:S12]  /*05c0*/  @!P4 BRA `(.L_x_27) ;  /* 0x000000000054c947 */ /* 0x000fd80003800000 */
[----:B--2---:R-:W0:Y:S01]  /*05d0*/  LDC.64 R14, c[0x0][0x380] ;  /* 0x0000e000ff0e7b82 */ /* 0x004e220000000a00 */
[----:B------:R-:W2:Y:S01]  /*05e0*/  LDCU.64 UR4, c[0x0][0x380] ;  /* 0x00007000ff0477ac */ /* 0x000ea20008000a00 */
[C---:B------:R-:W-:Y:S01]  /*05f0*/  IADD3 R20, P1, PT, R12.reuse, R13, RZ ;  /* 0x0000000d0c147210 */ /* 0x040fe20007f3e0ff */
[----:B------:R-:W-:Y:S01]  /*0600*/  IMAD.IADD R19, R12, 0x1, R13 ;  /* 0x000000010c137824 */ /* 0x000fe200078e020d */
[C---:B-1----:R-:W-:Y:S01]  /*0610*/  R2UR UR6, R16.reuse ;  /* 0x00000000100672ca */ /* 0x042fe200000e0000 */
[----:B------:R-:W-:Y:S01]  /*0620*/  VIADD R13, R13, 0x4 ;  /* 0x000000040d0d7836 */ /* 0x000fe20000000000 */
[C---:B------:R-:W-:Y:S01]  /*0630*/  R2UR UR7, R17.reuse ;  /* 0x00000000110772ca */ /* 0x040fe200000e0000 */
[----:B------:R-:W-:Y:S01]  /*0640*/  IMAD.X R21, RZ, RZ, RZ, P1 ;  /* 0x000000ffff157224 */ /* 0x000fe200008e06ff */
[----:B------:R-:W-:Y:S02]  /*0650*/  R2UR UR8, R16 ;  /* 0x00000000100872ca */ /* 0x000fe400000e0000 */
[----:B------:R-:W-:-:S02]  /*0660*/  R2UR UR9, R17 ;  /* 0x00000000110972ca */ /* 0x000fc400000e0000 */
[C---:B------:R-:W-:Y:S02]  /*0670*/  R2UR UR10, R16.reuse ;  /* 0x00000000100a72ca */ /* 0x040fe400000e0000 */
[C---:B------:R-:W-:Y:S02]  /*0680*/  R2UR UR11, R17.reuse ;  /* 0x00000000110b72ca */ /* 0x040fe400000e0000 */
[----:B------:R-:W-:Y:S02]  /*0690*/  R2UR UR12, R16 ;  /* 0x00000000100c72ca */ /* 0x000fe400000e0000 */
[----:B------:R-:W-:Y:S02]  /*06a0*/  R2UR UR13, R17 ;  /* 0x00000000110d72ca */ /* 0x000fe400000e0000 */
[----:B--2---:R-:W-:Y:S01]  /*06b0*/  LEA R18, P1, R20, UR4, 0x2 ;  /* 0x0000000414127c11 */ /* 0x004fe2000f8210ff */
[----:B0-----:R-:W-:-:S03]  /*06c0*/  IMAD.WIDE.U32 R14, R19, 0x4, R14 ;  /* 0x00000004130e7825 */ /* 0x001fc600078e000e */
[----:B------:R-:W-:Y:S02]  /*06d0*/  LEA.HI.X R19, R20, UR5, R21, 0x2, P1 ;  /* 0x0000000514137c11 */ /* 0x000fe400088f1415 */
[----:B------:R0:W-:Y:S04]  /*06e0*/  STG.E desc[UR6][R14.64], RZ ;  /* 0x000000ff0e007986 */ /* 0x0001e8000c101906 */
[----:B------:R0:W-:Y:S04]  /*06f0*/  STG.E desc[UR8][R18.64+0x4], RZ ;  /* 0x000004ff12007986 */ /* 0x0001e8000c101908 */
[----:B------:R0:W-:Y:S04]  /*0700*/  STG.E desc[UR10][R18.64+0x8], RZ ;  /* 0x000008ff12007986 */ /* 0x0001e8000c10190a */
[----:B------:R0:W-:Y:S02]  /*0710*/  STG.E desc[UR12][R18.64+0xc], RZ ;  /* 0x00000cff12007986 */ /* 0x0001e4000c10190c */
.L_x_27:
[----:B------:R-:W-:Y:S05]  /*0720*/  @!P0 BRA `(.L_x_26) ;  /* 0x0000000800f08947 */ /* 0x000fea0003800000 */
[----:B------:R-:W-:Y:S02]  /*0730*/  ISETP.NE.AND P0, PT, R26, RZ, PT ;  /* 0x000000ff1a00720c */ /* 0x000fe40003f05270 */
[----:B------:R-:W-:-:S11]  /*0740*/  ISETP.NE.AND P1, PT, R10, RZ, PT ;  /* 0x000000ff0a00720c */ /* 0x000fd60003f25270 */
[----:B------:R-:W-:Y:S05]  /*0750*/  @!P0 BRA `(.L_x_28) ;  /* 0x00000000003c8947 */ /* 0x000fea0003800000 */
[----:B0-2---:R-:W0:Y:S01]  /*0760*/  LDC.64 R14, c[0x0][0x380] ;  /* 0x0000e000ff0e7b82 */ /* 0x005e220000000a00 */
        /* <DEDUP_REMOVED lines=9> */
[----:B--2---:R-:W-:Y:S01]  /*0800*/  LEA R18, P0, R20, UR4, 0x2 ;  /* 0x0000000414127c11 */ /* 0x004fe2000f8010ff */
[----:B0-----:R-:W-:-:S03]  /*0810*/  IMAD.WIDE.U32 R14, R19, 0x4, R14 ;  /* 0x00000004130e7825 */ /* 0x001fc600078e000e */
[----:B------:R-:W-:-:S03]  /*0820*/  LEA.HI.X R19, R20, UR5, R21, 0x2, P0 ;  /* 0x0000000514137c11 */ /* 0x000fc600080f1415 */
[----:B------:R3:W-:Y:S04]  /*0830*/  STG.E desc[UR6][R14.64], RZ ;  /* 0x000000ff0e007986 */ /* 0x0007e8000c101906 */
[----:B------:R3:W-:Y:S02]  /*0840*/  STG.E desc[UR8][R18.64+0x4], RZ ;  /* 0x000004ff12007986 */ /* 0x0007e4000c101908 */
.L_x_28:
[----:B------:R-:W-:Y:S05]  /*0850*/  @!P1 BRA `(.L_x_26) ;  /* 0x0000000800a49947 */ /* 0x000fea0003800000 */
[----:B0-23--:R-:W0:Y:S01]  /*0860*/  LDC.64 R14, c[0x0][0x380] ;  /* 0x0000e000ff0e7b82 */ /* 0x00de220000000a00 */
[----:B-1----:R-:W-:Y:S01]  /*0870*/  R2UR UR4, R16 ;  /* 0x00000000100472ca */ /* 0x002fe200000e0000 */
[----:B------:R-:W-:Y:S01]  /*0880*/  IMAD.IADD R13, R12, 0x1, R13 ;  /* 0x000000010c0d7824 */ /* 0x000fe200078e020d */
[----:B------:R-:W-:-:S03]  /*0890*/  R2UR UR5, R17 ;  /* 0x00000000110572ca */ /* 0x000fc600000e0000 */
[----:B0-----:R-:W-:-:S10]  /*08a0*/  IMAD.WIDE.U32 R12, R13, 0x4, R14 ;  /* 0x000000040d0c7825 */ /* 0x001fd400078e000e */
[----:B------:R4:W-:Y:S01]  /*08b0*/  STG.E desc[UR4][R12.64], RZ ;  /* 0x000000ff0c007986 */ /* 0x0009e2000c101904 */
[----:B------:R-:W-:Y:S05]  /*08c0*/  BRA `(.L_x_26) ;  /* 0x0000000800887947 */ /* 0x000fea0003800000 */
.L_x_22:
[----:B------:R-:W-:-:S14]  /*08d0*/  DSETP.GT.AND P0, PT, R4, R14, PT ;  /* 0x0000000e0400722a */ /* 0x000fdc0003f04000 */
[----:B------:R-:W-:Y:S05]  /*08e0*/  @P0 BRA `(.L_x_29) ;  /* 0x0000000000d40947 */ /* 0x000fea0003800000 */
[----:B------:R-:W-:Y:S01]  /*08f0*/  ISETP.GE.U32.AND P0, PT, R2, 0x3, PT ;  /* 0x000000030200780c */ /* 0x000fe20003f06070 */
[----:B------:R-:W-:-:S12]  /*0900*/  IMAD.MOV.U32 R13, RZ, RZ, RZ ;  /* 0x000000ffff0d7224 */ /* 0x000fd800078e00ff */
[----:B------:R-:W-:Y:S05]  /*0910*/  @!P0 BRA `(.L_x_30) ;  /* 0x0000000000588947 */ /* 0x000fea0003800000 */
[----:B------:R-:W0:Y:S01]  /*0920*/  LDC.64 R18, c[0x0][0x380] ;  /* 0x0000e000ff127b82 */ /* 0x000e220000000a00 */
[----:B------:R-:W-:Y:S01]  /*0930*/  BSSY.RECONVERGENT B1, `(.L_x_31) ;  /* 0x0000013000017945 */ /* 0x000fe20003800200 */
[----:B------:R-:W-:-:S07]  /*0940*/  IMAD.MOV.U32 R13, RZ, RZ, RZ ;  /* 0x000000ffff0d7224 */ /* 0x000fce00078e00ff */
.L_x_32:
        /* <DEDUP_REMOVED lines=18> */
.L_x_31:
[----:B------:R-:W-:-:S07]  /*0a70*/  IMAD.MOV.U32 R13, RZ, RZ, R9 ;  /* 0x000000ffff0d7224 */ /* 0x000fce00078e0009 */
.L_x_30:
[----:B------:R-:W-:-:S13]  /*0a80*/  ISETP.NE.AND P0, PT, R8, RZ, PT ;  /* 0x000000ff0800720c */ /* 0x000fda0003f05270 */
[----:B------:R-:W-:Y:S05]  /*0a90*/  @!P0 BRA `(.L_x_26) ;  /* 0x0000000800148947 */ /* 0x000fea0003800000 */
[----:B------:R-:W-:Y:S02]  /*0aa0*/  ISETP.NE.AND P0, PT, R26, RZ, PT ;  /* 0x000000ff1a00720c */ /* 0x000fe40003f05270 */
[----:B------:R-:W-:-:S11]  /*0ab0*/  ISETP.NE.AND P1, PT, R10, RZ, PT ;  /* 0x000000ff0a00720c */ /* 0x000fd60003f25270 */
[----:B------:R-:W-:Y:S05]  /*0ac0*/  @!P0 BRA `(.L_x_33) ;  /* 0x00000000003c8947 */ /* 0x000fea0003800000 */
        /* <DEDUP_REMOVED lines=15> */
.L_x_33:
[----:B------:R-:W-:Y:S05]  /*0bc0*/  @!P1 BRA `(.L_x_26) ;  /* 0x0000000400c89947 */ /* 0x000fea0003800000 */
[----:B0-2---:R-:W0:Y:S01]  /*0bd0*/  LDC.64 R14, c[0x0][0x380] ;  /* 0x0000e000ff0e7b82 */ /* 0x005e220000000a00 */
[----:B-1----:R-:W-:Y:S01]  /*0be0*/  R2UR UR4, R16 ;  /* 0x00000000100472ca */ /* 0x002fe200000e0000 */
[----:B------:R-:W-:Y:S01]  /*0bf0*/  IMAD.IADD R13, R12, 0x1, R13 ;  /* 0x000000010c0d7824 */ /* 0x000fe200078e020d */
[----:B------:R-:W-:-:S03]  /*0c00*/  R2UR UR5, R17 ;  /* 0x00000000110572ca */ /* 0x000fc600000e0000 */
[----:B0-----:R-:W-:-:S10]  /*0c10*/  IMAD.WIDE.U32 R12, R13, 0x4, R14 ;  /* 0x000000040d0c7825 */ /* 0x001fd400078e000e */
[----:B------:R0:W-:Y:S01]  /*0c20*/  STG.E desc[UR4][R12.64], RZ ;  /* 0x000000ff0c007986 */ /* 0x0001e2000c101904 */
[----:B------:R-:W-:Y:S05]  /*0c30*/  BRA `(.L_x_26) ;  /* 0x0000000400ac7947 */ /* 0x000fea0003800000 */
.L_x_29:
[----:B------:R-:W-:Y:S01]  /*0c40*/  ISETP.GE.U32.AND P0, PT, R2, 0x3, PT ;  /* 0x000000030200780c */ /* 0x000fe20003f06070 */
[----:B------:R-:W-:-:S12]  /*0c50*/  IMAD.MOV.U32 R13, RZ, RZ, RZ ;  /* 0x000000ffff0d7224 */ /* 0x000fd800078e00ff */
[----:B------:R-:W-:Y:S05]  /*0c60*/  @!P0 BRA `(.L_x_34) ;  /* 0x0000000000e88947 */ /* 0x000fea0003800000 */
[----:B------:R-:W0:Y:S01]  /*0c70*/  LDC.64 R24, c[0x0][0x380] ;  /* 0x0000e000ff187b82 */ /* 0x000e220000000a00 */
[----:B------:R-:W-:Y:S01]  /*0c80*/  BSSY.RECONVERGENT B1, `(.L_x_35) ;  /* 0x0000037000017945 */ /* 0x000fe20003800200 */
[----:B------:R-:W-:-:S07]  /*0c90*/  IMAD.MOV.U32 R13, RZ, RZ, RZ ;  /* 0x000000ffff0d7224 */ /* 0x000fce00078e00ff */
.L_x_36:
[C---:B------:R-:W-:Y:S01]  /*0ca0*/  VIADD R20, R13.reuse, 0x2 ;  /* 0x000000020d147836 */ /* 0x040fe20000000000 */
[----:B--2---:R-:W2:Y:S01]  /*0cb0*/  I2F.F64.U32 R14, R13 ;  /* 0x0000000d000e7312 */ /* 0x004ea20000201800 */
[C---:B------:R-:W-:Y:S01]  /*0cc0*/  VIADD R18, R13.reuse, 0x1 ;  /* 0x000000010d127836 */ /* 0x040fe20000000000 */
[----:B------:R-:W3:Y:S01]  /*0cd0*/  LDCU.64 UR4, c[0x0][0x380] ;  /* 0x00007000ff0477ac */ /* 0x000ee20008000a00 */
[----:B------:R-:W-:-:S05]  /*0ce0*/  VIADD R22, R13, 0x3 ;  /* 0x000000030d167836 */ /* 0x000fca0000000000 */
[----:B------:R-:W4:Y:S01]  /*0cf0*/  I2F.F64.U32 R20, R20 ;  /* 0x0000001400147312 */ /* 0x000f220000201800 */
[----:B--2---:R-:W-:-:S07]  /*0d00*/  DSETP.GT.AND P2, PT, R4, R14, PT ;  /* 0x0000000e0400722a */ /* 0x004fce0003f44000 */
[----:B------:R-:W2:Y:S01]  /*0d10*/  I2F.F64.U32 R18, R18 ;  /* 0x0000001200127312 */ /* 0x000ea20000201800 */
[----:B------:R-:W-:Y:S02]  /*0d20*/  DSETP.LT.AND P2, PT, R6, R14, P2 ;  /* 0x0000000e0600722a */ /* 0x000fe40001741000 */
[----:B----4-:R-:W-:-:S05]  /*0d30*/  DSETP.GT.AND P0, PT, R4, R20, PT ;  /* 0x000000140400722a */ /* 0x010fca0003f04000 */
[----:B------:R-:W4:Y:S01]  /*0d40*/  I2F.F64.U32 R22, R22 ;  /* 0x0000001600167312 */ /* 0x000f220000201800 */
[C---:B------:R-:W-:Y:S01]  /*0d50*/  IADD3 R14, P5, PT, R12.reuse, R13, RZ ;  /* 0x0000000d0c0e7210 */ /* 0x040fe20007fbe0ff */
[----:B------:R-:W-:Y:S02]  /*0d60*/  IMAD.IADD R15, R12, 0x1, R13 ;  /* 0x000000010c0f7824 */ /* 0x000fe400078e020d */
[----:B------:R-:W-:Y:S01]  /*0d70*/  VIADD R13, R13, 0x4 ;  /* 0x000000040d0d7836 */ /* 0x000fe20000000000 */
[----:B------:R-:W-:Y:S02]  /*0d80*/  DSETP.LT.AND P0, PT, R6, R20, P0 ;  /* 0x000000140600722a */ /* 0x000fe40000701000 */
[----:B--2---:R-:W-:Y:S01]  /*0d90*/  DSETP.GT.AND P1, PT, R4, R18, PT ;  /* 0x000000120400722a */ /* 0x004fe20003f24000 */
[----:B-1----:R-:W-:Y:S01]  /*0da0*/  @!P2 R2UR UR6, R16 ;  /* 0x000000001006a2ca */ /* 0x002fe200000e0000 */
[----:B------:R-:W-:Y:S01]  /*0db0*/  @P2 IMAD.MOV.U32 R21, RZ, RZ, 0x41a00000 ;  /* 0x41a00000ff152424 */ /* 0x000fe200078e00ff */
[----:B------:R-:W-:-:S03]  /*0dc0*/  @!P2 R2UR UR7, R17 ;  /* 0x000000001107a2ca */ /* 0x000fc600000e0000 */
[----:B------:R-:W-:Y:S01]  /*0dd0*/  DSETP.LT.AND P1, PT, R6, R18, P1 ;  /* 0x000000120600722a */ /* 0x000fe20000f21000 */
[C---:B------:R-:W-:Y:S01]  /*0de0*/  @P2 R2UR UR8, R16.reuse ;  /* 0x00000000100822ca */ /* 0x040fe200000e0000 */
[--C-:B----4-:R-:W-:Y:S01]  /*0df0*/  DSETP.GT.AND P3, PT, R4, R22.reuse, PT ;  /* 0x000000160400722a */ /* 0x110fe20003f64000 */
[C---:B------:R-:W-:Y:S01]  /*0e00*/  @P2 R2UR UR9, R17.reuse ;  /* 0x00000000110922ca */ /* 0x040fe200000e0000 */
[----:B------:R-:W-:Y:S02]  /*0e10*/  IMAD.X R19, RZ, RZ, RZ, P5 ;  /* 0x000000ffff137224 */ /* 0x000fe400028e06ff */
[----:B------:R-:W-:Y:S01]  /*0e20*/  @!P0 R2UR UR12, R16 ;  /* 0x00000000100c82ca */ /* 0x000fe200000e0000 */
[----:B------:R-:W-:Y:S01]  /*0e30*/  @P0 IMAD.MOV.U32 R27, RZ, RZ, 0x41a00000 ;  /* 0x41a00000ff1b0424 */ /* 0x000fe200078e00ff */
[----:B------:R-:W-:Y:S01]  /*0e40*/  @!P0 R2UR UR13, R17 ;  /* 0x00000000110d82ca */ /* 0x000fe200000e0000 */
[----:B------:R-:W-:Y:S01]  /*0e50*/  DSETP.LT.AND P3, PT, R6, R22, P3 ;  /* 0x000000160600722a */ /* 0x000fe20001f61000 */
[----:B---3--:R-:W-:-:S02]  /*0e60*/  LEA R18, P5, R14, UR4, 0x2 ;  /* 0x000000040e127c11 */ /* 0x008fc4000f8a10ff */
[----:B------:R-:W-:Y:S02]  /*0e70*/  @P0 R2UR UR14, R16 ;  /* 0x00000000100e02ca */ /* 0x000fe400000e0000 */
[----:B------:R-:W-:Y:S01]  /*0e80*/  @P0 R2UR UR15, R17 ;  /* 0x00000000110f02ca */ /* 0x000fe200000e0000 */
[----:B------:R-:W-:Y:S01]  /*0e90*/  @P1 IMAD.MOV.U32 R23, RZ, RZ, 0x41a00000 ;  /* 0x41a00000ff171424 */ /* 0x000fe200078e00ff */
[----:B------:R-:W-:Y:S01]  /*0ea0*/  LEA.HI.X R19, R14, UR5, R19, 0x2, P5 ;  /* 0x000000050e137c11 */ /* 0x000fe2000a8f1413 */
[----:B0-----:R-:W-:Y:S01]  /*0eb0*/  IMAD.WIDE.U32 R14, R15, 0x4, R24 ;  /* 0x000000040f0e7825 */ /* 0x001fe200078e0018 */
[C---:B------:R-:W-:Y:S02]  /*0ec0*/  @!P1 R2UR UR4, R16.reuse ;  /* 0x00000000100492ca */ /* 0x040fe400000e0000 */
[C---:B------:R-:W-:Y:S02]  /*0ed0*/  @!P1 R2UR UR5, R17.reuse ;  /* 0x00000000110592ca */ /* 0x040fe400000e0000 */
[----:B------:R2:W-:Y:S01]  /*0ee0*/  @!P2 STG.E desc[UR6][R14.64], RZ ;  /* 0x000000ff0e00a986 */ /* 0x0005e2000c101906 */
[C---:B------:R-:W-:Y:S01]  /*0ef0*/  @!P3 R2UR UR16, R16.reuse ;  /* 0x000000001010b2ca */ /* 0x040fe200000e0000 */
[----:B------:R-:W-:Y:S01]  /*0f00*/  @P3 IMAD.MOV.U32 R29, RZ, RZ, 0x41a00000 ;  /* 0x41a00000ff1d3424 */ /* 0x000fe200078e00ff */
[----:B------:R-:W-:Y:S01]  /*0f10*/  @!P3 R2UR UR17, R17 ;  /* 0x000000001111b2ca */ /* 0x000fe200000e0000 */
[----:B------:R2:W-:Y:S01]  /*0f20*/  @P2 STG.E desc[UR8][R14.64], R21 ;  /* 0x000000150e002986 */ /* 0x0005e2000c101908 */
[----:B------:R-:W-:-:S02]  /*0f30*/  @P1 R2UR UR10, R16 ;  /* 0x00000000100a12ca */ /* 0x000fc400000e0000 */
[C---:B------:R-:W-:Y:S01]  /*0f40*/  @P1 R2UR UR11, R17.reuse ;  /* 0x00000000110b12ca */ /* 0x040fe200000e0000 */
[----:B------:R2:W-:Y:S01]  /*0f50*/  @!P0 STG.E desc[UR12][R18.64+0x8], RZ ;  /* 0x000008ff12008986 */ /* 0x0005e2000c10190c */
[----:B------:R-:W-:Y:S02]  /*0f60*/  @P3 R2UR UR18, R16 ;  /* 0x00000000101232ca */ /* 0x000fe400000e0000 */
[----:B------:R-:W-:Y:S01]  /*0f70*/  @P3 R2UR UR19, R17 ;  /* 0x00000000111332ca */ /* 0x000fe200000e0000 */
[----:B------:R2:W-:Y:S01]  /*0f80*/  @P0 STG.E desc[UR14][R18.64+0x8], R27 ;  /* 0x0000081b12000986 */ /* 0x0005e2000c10190e */
[----:B------:R-:W-:-:S03]  /*0f90*/  ISETP.NE.AND P0, PT, R13, R9, PT ;  /* 0x000000090d00720c */ /* 0x000fc60003f05270 */
[----:B------:R2:W-:Y:S04]  /*0fa0*/  @!P1 STG.E desc[UR4][R18.64+0x4], RZ ;  /* 0x000004ff12009986 */ /* 0x0005e8000c101904 */
[----:B------:R2:W-:Y:S04]  /*0fb0*/  @!P3 STG.E desc[UR16][R18.64+0xc], RZ ;  /* 0x00000cff1200b986 */ /* 0x0005e8000c101910 */
[----:B------:R2:W-:Y:S04]  /*0fc0*/  @P1 STG.E desc[UR10][R18.64+0x4], R23 ;  /* 0x0000041712001986 */ /* 0x0005e8000c10190a */
[----:B------:R2:W-:Y:S01]  /*0fd0*/  @P3 STG.E desc[UR18][R18.64+0xc], R29 ;  /* 0x00000c1d12003986 */ /* 0x0005e2000c101912 */
[----:B------:R-:W-:Y:S05]  /*0fe0*/  @P0 BRA `(.L_x_36) ;  /* 0xfffffffc002c0947 */ /* 0x000fea000383ffff */
[----:B------:R-:W-:Y:S05]  /*0ff0*/  BSYNC.RECONVERGENT B1 ;  /* 0x0000000000017941 */ /* 0x000fea0003800200 */
.L_x_35:
[----:B------:R-:W-:-:S07]  /*1000*/  IMAD.MOV.U32 R13, RZ, RZ, R9 ;  /* 0x000000ffff0d7224 */ /* 0x000fce00078e0009 */
.L_x_34:
[----:B------:R-:W-:-:S13]  /*1010*/  ISETP.NE.AND P0, PT, R8, RZ, PT ;  /* 0x000000ff0800720c */ /* 0x000fda0003f05270 */
[----:B------:R-:W-:Y:S05]  /*1020*/  @!P0 BRA `(.L_x_26) ;  /* 0x0000000000b08947 */ /* 0x000fea0003800000 */
[----:B--2---:R-:W0:Y:S01]  /*1030*/  I2F.F64.U32 R14, R13 ;  /* 0x0000000d000e7312 */ /* 0x004e220000201800 */
[----:B------:R-:W2:Y:S01]  /*1040*/  LDC.64 R18, c[0x0][0x380] ;  /* 0x0000e000ff127b82 */ /* 0x000ea20000000a00 */
[----:B0-----:R-:W-:-:S06]  /*1050*/  DSETP.GT.AND P0, PT, R4, R14, PT ;  /* 0x0000000e0400722a */ /* 0x001fcc0003f04000 */
[----:B------:R-:W-:Y:S01]  /*1060*/  DSETP.LT.AND P0, PT, R6, R14, P0 ;  /* 0x0000000e0600722a */ /* 0x000fe20000701000 */
[----:B------:R-:W-:-:S04]  /*1070*/  IMAD.IADD R15, R12, 0x1, R13 ;  /* 0x000000010c0f7824 */ /* 0x000fc800078e020d */
[----:B--2---:R-:W-:-:S09]  /*1080*/  IMAD.WIDE.U32 R14, R15, 0x4, R18 ;  /* 0x000000040f0e7825 */ /* 0x004fd200078e0012 */
[C---:B-1----:R-:W-:Y:S01]  /*1090*/  @!P0 R2UR UR4, R16.reuse ;  /* 0x00000000100482ca */ /* 0x042fe200000e0000 */
[----:B------:R-:W-:Y:S01]  /*10a0*/  @P0 IMAD.MOV.U32 R19, RZ, RZ, 0x41a00000 ;  /* 0x41a00000ff130424 */ /* 0x000fe200078e00ff */
[C---:B------:R-:W-:Y:S02]  /*10b0*/  @!P0 R2UR UR5, R17.reuse ;  /* 0x00000000110582ca */ /* 0x040fe400000e0000 */
[----:B------:R-:W-:Y:S02]  /*10c0*/  @P0 R2UR UR6, R16 ;  /* 0x00000000100602ca */ /* 0x000fe400000e0000 */
[----:B------:R-:W-:-:S09]  /*10d0*/  @P0 R2UR UR7, R17 ;  /* 0x00000000110702ca */ /* 0x000fd200000e0000 */
[----:B------:R0:W-:Y:S04]  /*10e0*/  @!P0 STG.E desc[UR4][R14.64], RZ ;  /* 0x000000ff0e008986 */ /* 0x0001e8000c101904 */
[----:B------:R0:W-:Y:S01]  /*10f0*/  @P0 STG.E desc[UR6][R14.64], R19 ;  /* 0x000000130e000986 */ /* 0x0001e2000c101906 */
[----:B------:R-:W-:-:S13]  /*1100*/  ISETP.NE.AND P0, PT, R8, 0x1, PT ;  /* 0x000000010800780c */ /* 0x000fda0003f05270 */
[----:B0-----:R-:W-:Y:S05]  /*1110*/  @!P0 BRA `(.L_x_26) ;  /* 0x0000000000748947 */ /* 0x001fea0003800000 */
[----:B------:R-:W-:Y:S01]  /*1120*/  VIADD R18, R13, 0x1 ;  /* 0x000000010d127836 */ /* 0x000fe20000000000 */
[----:B------:R-:W0:Y:S01]  /*1130*/  LDCU.64 UR4, c[0x0][0x380] ;  /* 0x00007000ff0477ac */ /* 0x000e220008000a00 */
[----:B------:R-:W-:Y:S02]  /*1140*/  IADD3 R12, P1, PT, R12, R13, RZ ;  /* 0x0000000d0c0c7210 */ /* 0x000fe40007f3e0ff */
[----:B------:R-:W1:Y:S02]  /*1150*/  I2F.F64.U32 R14, R18 ;  /* 0x00000012000e7312 */ /* 0x000e640000201800 */
[----:B-1----:R-:W-:-:S06]  /*1160*/  DSETP.GT.AND P0, PT, R4, R14, PT ;  /* 0x0000000e0400722a */ /* 0x002fcc0003f04000 */
[----:B------:R-:W-:Y:S01]  /*1170*/  DSETP.LT.AND P0, PT, R6, R14, P0 ;  /* 0x0000000e0600722a */ /* 0x000fe20000701000 */
[----:B------:R-:W-:Y:S01]  /*1180*/  IMAD.X R15, RZ, RZ, RZ, P1 ;  /* 0x000000ffff0f7224 */ /* 0x000fe200008e06ff */
[----:B0-----:R-:W-:-:S04]  /*1190*/  LEA R14, P1, R12, UR4, 0x2 ;  /* 0x000000040c0e7c11 */ /* 0x001fc8000f8210ff */
[----:B------:R-:W-:-:S08]  /*11a0*/  LEA.HI.X R15, R12, UR5, R15, 0x2, P1 ;  /* 0x000000050c0f7c11 */ /* 0x000fd000088f140f */
[C---:B------:R-:W-:Y:S01]  /*11b0*/  @!P0 R2UR UR6, R16.reuse ;  /* 0x00000000100682ca */ /* 0x040fe200000e0000 */
        /* <DEDUP_REMOVED lines=8> */
[----:B------:R-:W-:-:S06]  /*1240*/  VIADD R12, R13, 0x2 ;  /* 0x000000020d0c7836 */ /* 0x000fcc0000000000 */
[----:B------:R-:W0:Y:S02]  /*1250*/  I2F.F64.U32 R12, R12 ;  /* 0x0000000c000c7312 */ /* 0x000e240000201800 */
[----:B0-----:R-:W-:-:S06]  /*1260*/  DSETP.GT.AND P0, PT, R4, R12, PT ;  /* 0x0000000c0400722a */ /* 0x001fcc0003f04000 */
[----:B------:R-:W-:-:S14]  /*1270*/  DSETP.LT.AND P0, PT, R6, R12, P0 ;  /* 0x0000000c0600722a */ /* 0x000fdc0000701000 */
[C---:B------:R-:W-:Y:S01]  /*1280*/  @!P0 R2UR UR4, R16.reuse ;  /* 0x00000000100482ca */ /* 0x040fe200000e0000 */
[----:B------:R-:W-:Y:S01]  /*1290*/  @P0 IMAD.MOV.U32 R13, RZ, RZ, 0x41a00000 ;  /* 0x41a00000ff0d0424 */ /* 0x000fe200078e00ff */
[C---:B------:R-:W-:Y:S02]  /*12a0*/  @!P0 R2UR UR5, R17.reuse ;  /* 0x00000000110582ca */ /* 0x040fe400000e0000 */
[----:B------:R-:W-:Y:S02]  /*12b0*/  @P0 R2UR UR6, R16 ;  /* 0x00000000100602ca */ /* 0x000fe400000e0000 */
[----:B------:R-:W-:-:S09]  /*12c0*/  @P0 R2UR UR7, R17 ;  /* 0x00000000110702ca */ /* 0x000fd200000e0000 */
[----:B------:R0:W-:Y:S04]  /*12d0*/  @!P0 STG.E desc[UR4][R14.64+0x8], RZ ;  /* 0x000008ff0e008986 */ /* 0x0001e8000c101904 */
[----:B------:R0:W-:Y:S02]  /*12e0*/  @P0 STG.E desc[UR6][R14.64+0x8], R13 ;  /* 0x0000080d0e000986 */ /* 0x0001e4000c101906 */
.L_x_26:
[----:B------:R-:W-:Y:S05]  /*12f0*/  BSYNC.RECONVERGENT B0 ;  /* 0x0000000000007941 */ /* 0x000fea0003800200 */
.L_x_21:
[----:B------:R-:W5:Y:S01]  /*1300*/  LDCU UR4, c[0x0][0x398] ;  /* 0x00007300ff0477ac */ /* 0x000f620008000800 */
[----:B------:R-:W-:-:S05]  /*1310*/  VIADD R11, R11, 0x1 ;  /* 0x000000010b0b7836 */ /* 0x000fca0000000000 */
[----:B-----5:R-:W-:-:S13]  /*1320*/  ISETP.NE.AND P0, PT, R11, UR4, PT ;  /* 0x000000040b007c0c */ /* 0x020fda000bf05270 */
[----:B------:R-:W-:Y:S05]  /*1330*/  @!P0 EXIT ;  /* 0x000000000000894d */ /* 0x000fea0003800000 */
[----:B------:R-:W-:Y:S05]  /*1340*/  BRA `(.L_x_37) ;  /* 0xffffffec00e47947 */ /* 0x000fea000383ffff */
.L_x_20:
[----:B------:R-:W-:Y:S01]  /*1350*/  LOP3.LUT R15, R9, 0x7, RZ, 0xc0, !PT ;  /* 0x00000007090f7812 */ /* 0x000fe200078ec0ff */
[----:B------:R-:W-:-:S07]  /*1360*/  IMAD.MOV.U32 R13, RZ, RZ, RZ ;  /* 0x000000ffff0d7224 */ /* 0x000fce00078e00ff */
.L_x_52:
[----:B0-----:R-:W0:Y:S01]  /*1370*/  LDCU UR4, c[0x0][0x398] ;  /* 0x00007300ff0477ac */ /* 0x001e220008000800 */
[C---:B------:R-:W-:Y:S01]  /*1380*/  ISETP.NE.AND P0, PT, R13.reuse, RZ, PT ;  /* 0x000000ff0d00720c */ /* 0x040fe20003f05270 */
[C---:B------:R-:W-:Y:S01]  /*1390*/  VIADD R0, R13.reuse, 0x1 ;  /* 0x000000010d007836 */ /* 0x040fe20000000000 */
[----:B------:R-:W-:Y:S01]  /*13a0*/  ISETP.NE.AND P2, PT, R13, R2, PT ;  /* 0x000000020d00720c */ /* 0x000fe20003f45270 */
[----:B------:R-:W-:Y:S01]  /*13b0*/  BSSY.RECONVERGENT B0, `(.L_x_38) ;  /* 0x000012d000007945 */ /* 0x000fe20003800200 */
[----:B0-----:R-:W-:-:S04]  /*13c0*/  IMAD.U32 R19, RZ, RZ, UR4 ;  /* 0x00000004ff137e24 */ /* 0x001fc8000f8e00ff */
[-C--:B------:R-:W-:Y:S01]  /*13d0*/  IMAD R14, R13, R19.reuse, RZ ;  /* 0x000000130d0e7224 */ /* 0x080fe200078e02ff */
[----:B------:R-:W-:Y:S01]  /*13e0*/  ISETP.NE.AND P1, PT, R0, R19, PT ;  /* 0x000000130000720c */ /* 0x000fe20003f25270 */
[--C-:B------:R-:W-:Y:S02]  /*13f0*/  IMAD.MOV R3, RZ, RZ, -R19.reuse ;  /* 0x000000ffff037224 */ /* 0x100fe400078e0a13 */
[----:B------:R-:W-:Y:S02]  /*1400*/  IMAD.IADD R12, R14, 0x1, R19 ;  /* 0x000000010e0c7824 */ /* 0x000fe400078e0213 */
[----:B------:R-:W-:Y:S02]  /*1410*/  IMAD.MOV.U32 R13, RZ, RZ, R0 ;  /* 0x000000ffff0d7224 */ /* 0x000fe400078e0000 */
[----:B------:R-:W-:Y:S01]  /*1420*/  IMAD R10, R3, 0x2, R12 ;  /* 0x00000002030a7824 */ /* 0x000fe200078e020c */
[----:B--234-:R-:W-:Y:S06]  /*1430*/  @P0 BRA P2, `(.L_x_39) ;  /* 0x0000000400840947 */ /* 0x01cfec0001000000 */
[----:B------:R-:W-:Y:S01]  /*1440*/  ISETP.GE.U32.AND P0, PT, R2, 0x7, PT ;  /* 0x000000070200780c */ /* 0x000fe20003f06070 */
[----:B------:R-:W-:Y:S01]  /*1450*/  IMAD.MOV.U32 R3, RZ, RZ, RZ ;  /* 0x000000ffff037224 */ /* 0x000fe200078e00ff */
[----:B------:R-:W-:-:S11]  /*1460*/  ISETP.NE.AND P3, PT, R15, RZ, PT ;  /* 0x000000ff0f00720c */ /* 0x000fd60003f65270 */
[----:B------:R-:W-:Y:S05]  /*1470*/  @!P0 BRA `(.L_x_40) ;  /* 0x00000000009c8947 */ /* 0x000fea0003800000 */
[----:B------:R-:W0:Y:S01]  /*1480*/  LDC.64 R6, c[0x0][0x380] ;  /* 0x0000e000ff067b82 */ /* 0x000e220000000a00 */
[----:B------:R-:W-:Y:S01]  /*1490*/  LOP3.LUT R3, R19, 0x7ffffff8, RZ, 0xc0, !PT ;  /* 0x7ffffff813037812 */ /* 0x000fe200078ec0ff */
[----:B------:R-:W-:Y:S04]  /*14a0*/  BSSY.RECONVERGENT B1, `(.L_x_40) ;  /* 0x0000024000017945 */ /* 0x000fe80003800200 */
[----:B------:R-:W-:Y:S02]  /*14b0*/  IMAD.MOV R0, RZ, RZ, -R3 ;  /* 0x000000ffff007224 */ /* 0x000fe400078e0a03 */
[----:B0-----:R-:W-:-:S03]  /*14c0*/  IMAD.WIDE.U32 R6, R14, 0x4, R6 ;  /* 0x000000040e067825 */ /* 0x001fc600078e0006 */
[----:B------:R-:W-:-:S05]  /*14d0*/  IADD3 R8, P0, PT, R6, 0x10, RZ ;  /* 0x0000001006087810 */ /* 0x000fca0007f1e0ff */
[----:B------:R-:W-:-:S08]  /*14e0*/  IMAD.X R9, RZ, RZ, R7, P0 ;  /* 0x000000ffff097224 */ /* 0x000fd000000e0607 */
.L_x_41:
[----:B------:R-:W-:Y:S01]  /*14f0*/  VIADD R0, R0, 0x8 ;  /* 0x0000000800007836 */ /* 0x000fe20000000000 */
[C---:B-1----:R-:W-:Y:S01]  /*1500*/  R2UR UR4, R16.reuse ;  /* 0x00000000100472ca */ /* 0x042fe200000e0000 */
[----:B0-----:R-:W-:Y:S01]  /*1510*/  IMAD.MOV.U32 R6, RZ, RZ, R8 ;  /* 0x000000ffff067224 */ /* 0x001fe200078e0008 */
[C---:B------:R-:W-:Y:S01]  /*1520*/  R2UR UR5, R17.reuse ;  /* 0x00000000110572ca */ /* 0x040fe200000e0000 */
[----:B------:R-:W-:Y:S01]  /*1530*/  IMAD.MOV.U32 R7, RZ, RZ, R9 ;  /* 0x000000ffff077224 */ /* 0x000fe200078e0009 */
        /* <DEDUP_REMOVED lines=19> */
[----:B------:R-:W-:Y:S02]  /*1670*/  ISETP.NE.AND P0, PT, R0, RZ, PT ;  /* 0x000000ff0000720c */ /* 0x000fe40003f05270 */
[----:B------:R-:W-:Y:S01]  /*1680*/  IADD3 R8, P2, PT, R6, 0x20, RZ ;  /* 0x0000002006087810 */ /* 0x000fe20007f5e0ff */
[----:B------:R0:W-:Y:S04]  /*1690*/  STG.E desc[UR14][R6.64+0x4], RZ ;  /* 0x000004ff06007986 */ /* 0x0001e8000c10190e */
[----:B------:R0:W-:Y:S01]  /*16a0*/  STG.E desc[UR16][R6.64+0x8], RZ ;  /* 0x000008ff06007986 */ /* 0x0001e2000c101910 */
[----:B------:R-:W-:-:S03]  /*16b0*/  IMAD.X R9, RZ, RZ, R7, P2 ;  /* 0x000000ffff097224 */ /* 0x000fc600010e0607 */
[----:B------:R0:W-:Y:S02]  /*16c0*/  STG.E desc[UR18][R6.64+0xc], RZ ;  /* 0x00000cff06007986 */ /* 0x0001e4000c101912 */
[----:B------:R-:W-:Y:S05]  /*16d0*/  @P0 BRA `(.L_x_41) ;  /* 0xfffffffc00840947 */ /* 0x000fea000383ffff */
[----:B------:R-:W-:Y:S05]  /*16e0*/  BSYNC.RECONVERGENT B1 ;  /* 0x0000000000017941 */ /* 0x000fea0003800200 */
.L_x_40:
[----:B------:R-:W-:Y:S05]  /*16f0*/  @!P3 BRA `(.L_x_42) ;  /* 0x0000000c00e0b947 */ /* 0x000fea0003800000 */
[----:B------:R-:W-:Y:S01]  /*1700*/  VIADD R0, R15, 0xffffffff ;  /* 0xffffffff0f007836 */ /* 0x000fe20000000000 */
[----:B------:R-:W-:-:S04]  /*1710*/  LOP3.LUT P0, R10, R19, 0x3, RZ, 0xc0, !PT ;  /* 0x00000003130a7812 */ /* 0x000fc8000780c0ff */
[----:B------:R-:W-:-:S13]  /*1720*/  ISETP.GE.U32.AND P2, PT, R0, 0x3, PT ;  /* 0x000000030000780c */ /* 0x000fda0003f46070 */
[----:B------:R-:W-:Y:S05]  /*1730*/  @!P2 BRA `(.L_x_43) ;  /* 0x000000000054a947 */ /* 0x000fea0003800000 */
[----:B0-----:R-:W0:Y:S01]  /*1740*/  LDC.64 R6, c[0x0][0x380] ;  /* 0x0000e000ff067b82 */ /* 0x001e220000000a00 */
        /* <DEDUP_REMOVED lines=20> */
.L_x_43:
[----:B------:R-:W-:Y:S05]  /*1890*/  @!P0 BRA `(.L_x_42) ;  /* 0x0000000c00788947 */ /* 0x000fea0003800000 */
[----:B------:R-:W-:Y:S02]  /*18a0*/  ISETP.NE.AND P0, PT, R10, 0x1, PT ;  /* 0x000000010a00780c */ /* 0x000fe40003f05270 */
[----:B------:R-:W-:-:S04]  /*18b0*/  LOP3.LUT R19, R19, 0x1, RZ, 0xc0, !PT ;  /* 0x0000000113137812 */ /* 0x000fc800078ec0ff */
[----:B------:R-:W-:-:S07]  /*18c0*/  ISETP.NE.U32.AND P2, PT, R19, 0x1, PT ;  /* 0x000000011300780c */ /* 0x000fce0003f45070 */
[----:B------:R-:W-:Y:S06]  /*18d0*/  @!P0 BRA `(.L_x_44) ;  /* 0x00000000003c8947 */ /* 0x000fec0003800000 */
        /* <DEDUP_REMOVED lines=15> */
.L_x_44:
[----:B------:R-:W-:Y:S05]  /*19d0*/  @P2 BRA `(.L_x_42) ;  /* 0x0000000c00282947 */ /* 0x000fea0003800000 */
[----:B0-23--:R-:W0:Y:S01]  /*19e0*/  LDC.64 R6, c[0x0][0x380] ;  /* 0x0000e000ff067b82 */ /* 0x00de220000000a00 */
[----:B-1----:R-:W-:Y:S01]  /*19f0*/  R2UR UR4, R16 ;  /* 0x00000000100472ca */ /* 0x002fe200000e0000 */
[----:B------:R-:W-:Y:S01]  /*1a00*/  IMAD.IADD R3, R14, 0x1, R3 ;  /* 0x000000010e037824 */ /* 0x000fe200078e0203 */
[----:B------:R-:W-:-:S03]  /*1a10*/  R2UR UR5, R17 ;  /* 0x00000000110572ca */ /* 0x000fc600000e0000 */
[----:B0-----:R-:W-:-:S10]  /*1a20*/  IMAD.WIDE.U32 R6, R3, 0x4, R6 ;  /* 0x0000000403067825 */ /* 0x001fd400078e0006 */
[----:B------:R0:W-:Y:S01]  /*1a30*/  STG.E desc[UR4][R6.64], RZ ;  /* 0x000000ff06007986 */ /* 0x0001e2000c101904 */
[----:B------:R-:W-:Y:S05]  /*1a40*/  BRA `(.L_x_42) ;  /* 0x0000000c000c7947 */ /* 0x000fea0003800000 */
.L_x_39:
[----:B------:R-:W-:Y:S01]  /*1a50*/  ISETP.NE.AND P0, PT, R2, RZ, PT ;  /* 0x000000ff0200720c */ /* 0x000fe20003f05270 */
[----:B------:R-:W-:-:S12]  /*1a60*/  IMAD.MOV.U32 R7, RZ, RZ, RZ ;  /* 0x000000ffff077224 */ /* 0x000fd800078e00ff */
[----:B------:R-:W-:Y:S05]  /*1a70*/  @!P0 BRA `(.L_x_45) ;  /* 0x0000000800188947 */ /* 0x000fea0003800000 */
[----:B------:R-:W0:Y:S01]  /*1a80*/  LDC.64 R34, c[0x0][0x388] ;  /* 0x0000e200ff227b82 */ /* 0x000e220000000a00 */
[----:B------:R-:W-:Y:S01]  /*1a90*/  BSSY.RECONVERGENT B1, `(.L_x_45) ;  /* 0x0000084000017945 */ /* 0x000fe20003800200 */
[----:B------:R-:W-:-:S07]  /*1aa0*/  IMAD.MOV.U32 R11, RZ, RZ, RZ ;  /* 0x000000ffff0b7224 */ /* 0x000fce00078e00ff */
.L_x_51:
[C---:B------:R-:W-:Y:S01]  /*1ab0*/  ISETP.NE.AND P0, PT, R11.reuse, R2, PT ;  /* 0x000000020b00720c */ /* 0x040fe20003f05270 */
[----:B------:R-:W-:Y:S03]  /*1ac0*/  BSSY.RECONVERGENT B2, `(.L_x_46) ;  /* 0x0000038000027945 */ /* 0x000fe60003800200 */
[----:B------:R-:W-:-:S13]  /*1ad0*/  ISETP.EQ.OR P0, PT, R11, RZ, !P0 ;  /* 0x000000ff0b00720c */ /* 0x000fda0004702670 */
[----:B--2---:R-:W-:Y:S05]  /*1ae0*/  @P0 BRA `(.L_x_47) ;  /* 0x0000000000b40947 */ /* 0x004fea0003800000 */
[----:B------:R-:W2:Y:S01]  /*1af0*/  LDC.64 R20, c[0x0][0x390] ;  /* 0x0000e400ff147b82 */ /* 0x000ea20000000a00 */
[----:B-1----:R-:W-:Y:S01]  /*1b00*/  R2UR UR4, R16 ;  /* 0x00000000100472ca */ /* 0x002fe200000e0000 */
[----:B------:R-:W-:Y:S01]  /*1b10*/  IMAD.IADD R7, R14, 0x1, R11 ;  /* 0x000000010e077824 */ /* 0x000fe200078e020b */
[----:B------:R-:W-:Y:S02]  /*1b20*/  R2UR UR5, R17 ;  /* 0x00000000110572ca */ /* 0x000fe400000e0000 */
[----:B------:R-:W-:Y:S01]  /*1b30*/  R2UR UR6, R16 ;  /* 0x00000000100672ca */ /* 0x000fe200000e0000 */
[----:B0-----:R-:W-:Y:S01]  /*1b40*/  IMAD.WIDE.U32 R18, R7, 0x4, R34 ;  /* 0x0000000407127825 */ /* 0x001fe200078e0022 */
[----:B------:R-:W-:-:S09]  /*1b50*/  R2UR UR7, R17 ;  /* 0x00000000110772ca */ /* 0x000fd200000e0000 */
[----:B------:R-:W3:Y:S01]  /*1b60*/  LDG.E R6, desc[UR4][R18.64] ;  /* 0x0000000412067981 */ /* 0x000ee2000c1e1900 */
[----:B--2---:R-:W-:-:S06]  /*1b70*/  IMAD.WIDE.U32 R20, R7, 0x4, R20 ;  /* 0x0000000407147825 */ /* 0x004fcc00078e0014 */
[----:B------:R-:W2:Y:S01]  /*1b80*/  LDG.E R21, desc[UR6][R20.64] ;  /* 0x0000000614157981 */ /* 0x000ea2000c1e1900 */
[----:B---3--:R-:W-:-:S04]  /*1b90*/  FADD R0, R6, R6 ;  /* 0x0000000606007221 */ /* 0x008fc80000000000 */
[----:B--2---:R-:W-:-:S06]  /*1ba0*/  FADD R8, R0, -R21 ;  /* 0x8000001500087221 */ /* 0x004fcc0000000000 */
[----:B------:R-:W0:Y:S01]  /*1bb0*/  F2F.F64.F32 R8, R8 ;  /* 0x0000000800087310 */ /* 0x000e220000201800 */
[----:B------:R-:W-:-:S07]  /*1bc0*/  MOV R0, 0x1be0 ;  /* 0x00001be000007802 */ /* 0x000fce0000000f00 */
[----:B0-----:R-:W-:Y:S05]  /*1bd0*/  CALL.REL.NOINC `($_Z5next2PfS_S_ii$__internal_accurate_pow) ;  /* 0x0000002800507944 */ /* 0x001fea0003c00000 */
[----:B------:R-:W0:Y:S01]  /*1be0*/  LDC.64 R18, c[0x0][0x388] ;  /* 0x0000e200ff127b82 */ /* 0x000e220000000a00 */
[----:B------:R-:W1:Y:S01]  /*1bf0*/  LDCU UR4, c[0x0][0x398] ;  /* 0x00007300ff0477ac */ /* 0x000e620008000800 */
[----:B------:R-:W-:Y:S01]  /*1c00*/  R2UR UR8, R16 ;  /* 0x00000000100872ca */ /* 0x000fe200000e0000 */
[----:B------:R-:W-:Y:S01]  /*1c10*/  IMAD.IADD R23, R10, 0x1, R11 ;  /* 0x000000010a177824 */ /* 0x000fe200078e020b */
[C---:B------:R-:W-:Y:S02]  /*1c20*/  R2UR UR9, R17.reuse ;  /* 0x00000000110972ca */ /* 0x040fe400000e0000 */
[----:B------:R-:W-:Y:S02]  /*1c30*/  R2UR UR6, R16 ;  /* 0x00000000100672ca */ /* 0x000fe400000e0000 */
[C---:B------:R-:W-:Y:S01]  /*1c40*/  R2UR UR7, R17.reuse ;  /* 0x00000000110772ca */ /* 0x040fe200000e0000 */
[----:B------:R-:W2:Y:S01]  /*1c50*/  LDC.64 R28, c[0x0][0x380] ;  /* 0x0000e000ff1c7b82 */ /* 0x000ea20000000a00 */
[----:B------:R-:W-:-:S02]  /*1c60*/  R2UR UR5, R17 ;  /* 0x00000000110572ca */ /* 0x000fc400000e0000 */
[C---:B------:R-:W-:Y:S02]  /*1c70*/  R2UR UR10, R16.reuse ;  /* 0x00000000100a72ca */ /* 0x040fe400000e0000 */
[----:B------:R-:W-:Y:S01]  /*1c80*/  R2UR UR11, R17 ;  /* 0x00000000110b72ca */ /* 0x000fe200000e0000 */
[----:B-1----:R-:W-:Y:S01]  /*1c90*/  VIADD R3, R7, UR4 ;  /* 0x0000000407037c36 */ /* 0x002fe20008000000 */
[----:B------:R-:W-:Y:S01]  /*1ca0*/  R2UR UR4, R16 ;  /* 0x00000000100472ca */ /* 0x000fe200000e0000 */
[----:B0-----:R-:W-:-:S04]  /*1cb0*/  IMAD.WIDE R22, R23, 0x4, R18 ;  /* 0x0000000417167825 */ /* 0x001fc800078e0212 */
[----:B------:R-:W-:Y:S02]  /*1cc0*/  IMAD.WIDE.U32 R18, R3, 0x4, R18 ;  /* 0x0000000403127825 */ /* 0x000fe400078e0012 */
[----:B------:R-:W3:Y:S02]  /*1cd0*/  LDG.E R3, desc[UR8][R22.64] ;  /* 0x0000000816037981 */ /* 0x000ee4000c1e1900 */
[----:B------:R-:W-:Y:S02]  /*1ce0*/  IMAD.WIDE R24, R2, 0x4, R22 ;  /* 0x0000000402187825 */ /* 0x000fe400078e0216 */
[----:B------:R-:W3:Y:S04]  /*1cf0*/  LDG.E R18, desc[UR6][R18.64] ;  /* 0x0000000612127981 */ /* 0x000ee8000c1e1900 */
[----:B------:R-:W4:Y:S04]  /*1d00*/  LDG.E R0, desc[UR4][R24.64] ;  /* 0x0000000418007981 */ /* 0x000f28000c1e1900 */
[----:B------:R-:W5:Y:S01]  /*1d10*/  LDG.E R27, desc[UR10][R24.64+0x8] ;  /* 0x0000080a181b7981 */ /* 0x000f62000c1e1900 */
[----:B---3--:R-:W-:-:S04]  /*1d20*/  FADD R3, R18, R3 ;  /* 0x0000000312037221 */ /* 0x008fc80000000000 */
[----:B----4-:R-:W-:-:S04]  /*1d30*/  FADD R0, R3, R0 ;  /* 0x0000000003007221 */ /* 0x010fc80000000000 */
[----:B-----5:R-:W-:-:S04]  /*1d40*/  FADD R27, R0, R27 ;  /* 0x0000001b001b7221 */ /* 0x020fc80000000000 */
[----:B------:R-:W-:Y:S01]  /*1d50*/  FFMA R27, R6, -4, R27 ;  /* 0xc0800000061b7823 */ /* 0x000fe2000000001b */
[----:B--2---:R-:W-:-:S05]  /*1d60*/  IMAD.WIDE.U32 R6, R7, 0x4, R28 ;  /* 0x0000000407067825 */ /* 0x004fca00078e001c */
[----:B------:R-:W0:Y:S02]  /*1d70*/  F2F.F64.F32 R26, R27 ;  /* 0x0000001b001a7310 */ /* 0x000e240000201800 */
[----:B0-----:R-:W-:-:S10]  /*1d80*/  DFMA R8, R20, R26, R8 ;  /* 0x0000001a1408722b */ /* 0x001fd40000000008 */
[----:B------:R-:W0:Y:S02]  /*1d90*/  F2F.F32.F64 R9, R8 ;  /* 0x0000000800097310 */ /* 0x000e240000301000 */
[----:B0-----:R2:W-:Y:S01]  /*1da0*/  STG.E desc[UR4][R6.64], R9 ;  /* 0x0000000906007986 */ /* 0x0015e2000c101904 */
[----:B------:R-:W-:Y:S05]  /*1db0*/  BRA `(.L_x_48) ;  /* 0x0000000000207947 */ /* 0x000fea0003800000 */
.L_x_47:
[----:B------:R-:W2:Y:S01]  /*1dc0*/  LDCU.64 UR4, c[0x0][0x380] ;  /* 0x00007000ff0477ac */ /* 0x000ea20008000a00 */
[----:B-1----:R-:W-:Y:S01]  /*1dd0*/  R2UR UR6, R16 ;  /* 0x00000000100672ca */ /* 0x002fe200000e0000 */
[----:B------:R-:W-:Y:S01]  /*1de0*/  IMAD.IADD R7, R14, 0x1, R11 ;  /* 0x000000010e077824 */ /* 0x000fe200078e020b */
[----:B------:R-:W-:Y:S01]  /*1df0*/  R2UR UR7, R17 ;  /* 0x00000000110772ca */ /* 0x000fe200000e0000 */
[----:B--2---:R-:W-:Y:S02]  /*1e00*/  IMAD.U32 R28, RZ, RZ, UR4 ;  /* 0x00000004ff1c7e24 */ /* 0x004fe4000f8e00ff */
[----:B------:R-:W-:Y:S02]  /*1e10*/  IMAD.U32 R29, RZ, RZ, UR5 ;  /* 0x00000005ff1d7e24 */ /* 0x000fe4000f8e00ff */
[----:B------:R-:W-:-:S08]  /*1e20*/  IMAD.WIDE.U32 R6, R7, 0x4, R28 ;  /* 0x0000000407067825 */ /* 0x000fd000078e001c */
[----:B------:R1:W-:Y:S02]  /*1e30*/  STG.E desc[UR6][R6.64], RZ ;  /* 0x000000ff06007986 */ /* 0x0003e4000c101906 */
.L_x_48:
[----:B------:R-:W-:Y:S05]  /*1e40*/  BSYNC.RECONVERGENT B2 ;  /* 0x0000000000027941 */ /* 0x000fea0003800200 */
.L_x_46:
[----:B------:R-:W3:Y:S01]  /*1e50*/  LDCU UR4, c[0x0][0x398] ;  /* 0x00007300ff0477ac */ /* 0x000ee20008000800 */
[----:B------:R-:W-:Y:S01]  /*1e60*/  BSSY.RECONVERGENT B2, `(.L_x_49) ;  /* 0x0000040000027945 */ /* 0x000fe20003800200 */
[----:B---3--:R-:W-:-:S06]  /*1e70*/  UIADD3 UR4, UPT, UPT, UR4, -0x2, URZ ;  /* 0xfffffffe04047890 */ /* 0x008fcc000fffe0ff */
[----:B------:R-:W-:-:S13]  /*1e80*/  ISETP.NE.AND P0, PT, R11, UR4, PT ;  /* 0x000000040b007c0c */ /* 0x000fda000bf05270 */
[----:B------:R-:W-:Y:S01]  /*1e90*/  @!P0 R2UR UR4, R16 ;  /* 0x00000000100482ca */ /* 0x000fe200000e0000 */
[----:B-12---:R-:W-:Y:S01]  /*1ea0*/  @!P0 VIADD R7, R12, 0xffffffff ;  /* 0xffffffff0c078836 */ /* 0x006fe20000000000 */
[----:B------:R-:W-:-:S03]  /*1eb0*/  @!P0 R2UR UR5, R17 ;  /* 0x00000000110582ca */ /* 0x000fc600000e0000 */
[----:B------:R-:W-:-:S10]  /*1ec0*/  @!P0 IMAD.WIDE.U32 R6, R7, 0x4, R28 ;  /* 0x0000000407068825 */ /* 0x000fd400078e001c */
[----:B------:R1:W-:Y:S01]  /*1ed0*/  @!P0 STG.E desc[UR4][R6.64], RZ ;  /* 0x000000ff06008986 */ /* 0x0003e2000c101904 */
[----:B------:R-:W-:Y:S05]  /*1ee0*/  @!P0 BRA `(.L_x_50) ;  /* 0x0000000000dc8947 */ /* 0x000fea0003800000 */
[----:B------:R-:W2:Y:S01]  /*1ef0*/  LDCU.64 UR4, c[0x0][0x388] ;  /* 0x00007100ff0477ac */ /* 0x000ea20008000a00 */
[----:B------:R-:W-:Y:S02]  /*1f00*/  SHF.R.S32.HI R9, RZ, 0x1f, R11 ;  /* 0x0000001fff097819 */ /* 0x000fe4000001140b */
[----:B-1----:R-:W-:Y:S01]  /*1f10*/  IADD3 R7, P0, PT, R14, R11, RZ ;  /* 0x0000000b0e077210 */ /* 0x002fe20007f1e0ff */
[----:B------:R-:W1:Y:S01]  /*1f20*/  LDCU.64 UR6, c[0x0][0x390] ;  /* 0x00007200ff0677ac */ /* 0x000e620008000a00 */
[C---:B------:R-:W-:Y:S02]  /*1f30*/  R2UR UR8, R16.reuse ;  /* 0x00000000100872ca */ /* 0x040fe400000e0000 */
[----:B------:R-:W-:Y:S01]  /*1f40*/  R2UR UR9, R17 ;  /* 0x00000000110972ca */ /* 0x000fe200000e0000 */
[----:B------:R-:W-:Y:S01]  /*1f50*/  IMAD.X R0, RZ, RZ, R9, P0 ;  /* 0x000000ffff007224 */ /* 0x000fe200000e0609 */
[----:B------:R-:W-:Y:S01]  /*1f60*/  R2UR UR10, R16 ;  /* 0x00000000100a72ca */ /* 0x000fe200000e0000 */
[----:B------:R-:W-:Y:S01]  /*1f70*/  IMAD.SHL.U32 R8, R7, 0x4, RZ ;  /* 0x0000000407087824 */ /* 0x000fe200078e00ff */
[----:B------:R-:W-:-:S02]  /*1f80*/  R2UR UR11, R17 ;  /* 0x00000000110b72ca */ /* 0x000fc400000e0000 */
[----:B------:R-:W-:Y:S02]  /*1f90*/  SHF.L.U64.HI R7, R7, 0x2, R0 ;  /* 0x0000000207077819 */ /* 0x000fe40000010200 */
[----:B--2---:R-:W-:-:S04]  /*1fa0*/  IADD3 R18, P0, PT, R8, UR4, RZ ;  /* 0x0000000408127c10 */ /* 0x004fc8000ff1e0ff */
[----:B------:R-:W-:Y:S02]  /*1fb0*/  IADD3.X R19, PT, PT, R7, UR5, RZ, P0, !PT ;  /* 0x0000000507137c10 */ /* 0x000fe400087fe4ff */
[----:B-1----:R-:W-:-:S03]  /*1fc0*/  IADD3 R20, P0, PT, R8, UR6, RZ ;  /* 0x0000000608147c10 */ /* 0x002fc6000ff1e0ff */
[----:B------:R-:W2:Y:S01]  /*1fd0*/  LDG.E R6, desc[UR8][R18.64+0x4] ;  /* 0x0000040812067981 */ /* 0x000ea2000c1e1900 */
[----:B------:R-:W-:-:S06]  /*1fe0*/  IADD3.X R21, PT, PT, R7, UR7, RZ, P0, !PT ;  /* 0x0000000707157c10 */ /* 0x000fcc00087fe4ff */
[----:B------:R-:W3:Y:S01]  /*1ff0*/  LDG.E R21, desc[UR10][R20.64+0x4] ;  /* 0x0000040a14157981 */ /* 0x000ee2000c1e1900 */
[----:B--2---:R-:W-:-:S04]  /*2000*/  FADD R0, R6, R6 ;  /* 0x0000000606007221 */ /* 0x004fc80000000000 */
[----:B---3--:R-:W-:-:S06]  /*2010*/  FADD R36, R0, -R21 ;  /* 0x8000001500247221 */ /* 0x008fcc0000000000 */
[----:B------:R-:W1:Y:S01]  /*2020*/  F2F.F64.F32 R36, R36 ;  /* 0x0000002400247310 */ /* 0x000e620000201800 */
[----:B------:R-:W-:-:S07]  /*2030*/  MOV R0, 0x2050 ;  /* 0x0000205000007802 */ /* 0x000fce0000000f00 */
[----:B01----:R-:W-:Y:S05]  /*2040*/  CALL.REL.NOINC `($_Z5next2PfS_S_ii$__internal_accurate_pow) ;  /* 0x0000002400347944 */ /* 0x003fea0003c00000 */
[----:B------:R-:W0:Y:S01]  /*2050*/  LDCU.128 UR4, c[0x0][0x380] ;  /* 0x00007000ff0477ac */ /* 0x000e220008000c00 */
[-C--:B------:R-:W-:Y:S01]  /*2060*/  IADD3 R3, P0, PT, R12, R11.reuse, RZ ;  /* 0x0000000b0c037210 */ /* 0x080fe20007f1e0ff */
[----:B------:R-:W-:Y:S01]  /*2070*/  IMAD.IADD R19, R14, 0x1, R11 ;  /* 0x000000010e137824 */ /* 0x000fe200078e020b */
[----:B------:R-:W-:Y:S02]  /*2080*/  IADD3 R0, P2, PT, R10, R11, RZ ;  /* 0x0000000b0a007210 */ /* 0x000fe40007f5e0ff */
[C---:B------:R-:W-:Y:S01]  /*2090*/  R2UR UR8, R16.reuse ;  /* 0x00000000100872ca */ /* 0x040fe200000e0000 */
[----:B------:R-:W-:Y:S01]  /*20a0*/  IMAD.X R18, RZ, RZ, R9, P0 ;  /* 0x000000ffff127224 */ /* 0x000fe200000e0609 */
[C---:B------:R-:W-:Y:S02]  /*20b0*/  R2UR UR9, R17.reuse ;  /* 0x00000000110972ca */ /* 0x040fe400000e0000 */
[----:B------:R-:W-:Y:S02]  /*20c0*/  R2UR UR10, R16 ;  /* 0x00000000100a72ca */ /* 0x000fe400000e0000 */
[----:B------:R-:W-:-:S02]  /*20d0*/  R2UR UR11, R17 ;  /* 0x00000000110b72ca */ /* 0x000fc400000e0000 */
[----:B------:R-:W-:Y:S02]  /*20e0*/  LEA.HI.X.SX32 R9, R10, R9, 0x1, P2 ;  /* 0x000000090a097211 */ /* 0x000fe400010f0eff */
[----:B------:R-:W-:Y:S02]  /*20f0*/  R2UR UR12, R16 ;  /* 0x00000000100c72ca */ /* 0x000fe400000e0000 */
[----:B------:R-:W-:Y:S02]  /*2100*/  R2UR UR13, R17 ;  /* 0x00000000110d72ca */ /* 0x000fe400000e0000 */
[----:B0-----:R-:W-:-:S04]  /*2110*/  LEA R24, P0, R3, UR6, 0x2 ;  /* 0x0000000603187c11 */ /* 0x001fc8000f8010ff */
[----:B------:R-:W-:Y:S02]  /*2120*/  LEA.HI.X R25, R3, UR7, R18, 0x2, P0 ;  /* 0x0000000703197c11 */ /* 0x000fe400080f1412 */
[----:B------:R-:W-:Y:S02]  /*2130*/  LEA R26, P0, R0, UR6, 0x2 ;  /* 0x00000006001a7c11 */ /* 0x000fe4000f8010ff */
[----:B------:R-:W-:Y:S01]  /*2140*/  R2UR UR6, R16 ;  /* 0x00000000100672ca */ /* 0x000fe200000e0000 */
[----:B------:R-:W-:Y:S01]  /*2150*/  IMAD.WIDE R18, R19, 0x4, R34 ;  /* 0x0000000413127825 */ /* 0x000fe200078e0222 */
[----:B------:R-:W-:Y:S01]  /*2160*/  LEA.HI.X R27, R0, UR7, R9, 0x2, P0 ;  /* 0x00000007001b7c11 */ /* 0x000fe200080f1409 */
[----:B------:R-:W2:Y:S01]  /*2170*/  LDG.E R24, desc[UR8][R24.64+0x4] ;  /* 0x0000040818187981 */ /* 0x000ea2000c1e1900 */
[----:B------:R-:W-:-:S03]  /*2180*/  R2UR UR7, R17 ;  /* 0x00000000110772ca */ /* 0x000fc600000e0000 */
[----:B------:R-:W3:Y:S04]  /*2190*/  LDG.E R3, desc[UR12][R18.64] ;  /* 0x0000000c12037981 */ /* 0x000ee8000c1e1900 */
[----:B------:R-:W2:Y:S06]  /*21a0*/  LDG.E R27, desc[UR10][R26.64+0x4] ;  /* 0x0000040a1a1b7981 */ /* 0x000eac000c1e1900 */
[----:B------:R-:W4:Y:S01]  /*21b0*/  LDG.E R9, desc[UR6][R18.64+0x8] ;  /* 0x0000080612097981 */ /* 0x000f22000c1e1900 */
[----:B------:R-:W-:Y:S01]  /*21c0*/  IADD3 R8, P0, PT, R8, UR4, RZ ;  /* 0x0000000408087c10 */ /* 0x000fe2000ff1e0ff */
[----:B--2---:R-:W-:-:S04]  /*21d0*/  FADD R0, R24, R27 ;  /* 0x0000001b18007221 */ /* 0x004fc80000000000 */
[----:B---3--:R-:W-:-:S04]  /*21e0*/  FADD R0, R0, R3 ;  /* 0x0000000300007221 */ /* 0x008fc80000000000 */
[----:B----4-:R-:W-:-:S04]  /*21f0*/  FADD R9, R0, R9 ;  /* 0x0000000900097221 */ /* 0x010fc80000000000 */
[----:B------:R-:W-:-:S04]  /*2200*/  FFMA R6, R6, -4, R9 ;  /* 0xc080000006067823 */ /* 0x000fc80000000009 */
[----:B------:R-:W0:Y:S02]  /*2210*/  F2F.F64.F32 R22, R6 ;  /* 0x0000000600167310 */ /* 0x000e240000201800 */
[----:B0-----:R-:W-:-:S10]  /*2220*/  DFMA R22, R20, R22, R36 ;  /* 0x000000161416722b */ /* 0x001fd40000000024 */
[----:B------:R-:W0:Y:S01]  /*2230*/  F2F.F32.F64 R23, R22 ;  /* 0x0000001600177310 */ /* 0x000e220000301000 */
[----:B------:R-:W-:-:S05]  /*2240*/  IADD3.X R9, PT, PT, R7, UR5, RZ, P0, !PT ;  /* 0x0000000507097c10 */ /* 0x000fca00087fe4ff */
[----:B0-----:R2:W-:Y:S02]  /*2250*/  STG.E desc[UR6][R8.64+0x4], R23 ;  /* 0x0000041708007986 */ /* 0x0015e4000c101906 */
.L_x_50:
[----:B------:R-:W-:Y:S05]  /*2260*/  BSYNC.RECONVERGENT B2 ;  /* 0x0000000000027941 */ /* 0x000fea0003800200 */
.L_x_49:
[----:B------:R-:W3:Y:S01]  /*2270*/  LDCU UR4, c[0x0][0x398] ;  /* 0x00007300ff0477ac */ /* 0x000ee20008000800 */
[----:B------:R-:W-:Y:S02]  /*2280*/  VIADD R11, R11, 0x2 ;  /* 0x000000020b0b7836 */ /* 0x000fe40000000000 */
[----:B---3--:R-:W-:-:S05]  /*2290*/  IMAD.U32 R19, RZ, RZ, UR4 ;  /* 0x00000004ff137e24 */ /* 0x008fca000f8e00ff */
[----:B-1----:R-:W-:-:S04]  /*22a0*/  LOP3.LUT R7, R19, 0x7ffffffe, RZ, 0xc0, !PT ;  /* 0x7ffffffe13077812 */ /* 0x002fc800078ec0ff */
[----:B------:R-:W-:-:S13]  /*22b0*/  ISETP.NE.AND P0, PT, R11, R7, PT ;  /* 0x000000070b00720c */ /* 0x000fda0003f05270 */
[----:B------:R-:W-:Y:S05]  /*22c0*/  @P0 BRA `(.L_x_51) ;  /* 0xfffffff400f80947 */ /* 0x000fea000383ffff */
[----:B------:R-:W-:Y:S05]  /*22d0*/  BSYNC.RECONVERGENT B1 ;  /* 0x0000000000017941 */ /* 0x000fea0003800200 */
.L_x_45:
[----:B------:R-:W-:-:S04]  /*22e0*/  LOP3.LUT R19, R19, 0x1, RZ, 0xc0, !PT ;  /* 0x0000000113137812 */ /* 0x000fc800078ec0ff */
[----:B------:R-:W-:-:S13]  /*22f0*/  ISETP.NE.U32.AND P0, PT, R19, 0x1, PT ;  /* 0x000000011300780c */ /* 0x000fda0003f05070 */
[----:B------:R-:W-:Y:S05]  /*2300*/  @P0 BRA `(.L_x_42) ;  /* 0x0000000000dc0947 */ /* 0x000fea0003800000 */
[----:B------:R-:W-:-:S04]  /*2310*/  ISETP.NE.AND P0, PT, R7, R2, PT ;  /* 0x000000020700720c */ /* 0x000fc80003f05270 */
[----:B------:R-:W-:-:S13]  /*2320*/  ISETP.NE.AND P0, PT, R7, RZ, P0 ;  /* 0x000000ff0700720c */ /* 0x000fda0000705270 */
[----:B--2---:R-:W2:Y:S01]  /*2330*/  @!P0 LDC.64 R8, c[0x0][0x380] ;  /* 0x0000e000ff088b82 */ /* 0x004ea20000000a00 */
[----:B-1----:R-:W-:Y:S01]  /*2340*/  @!P0 R2UR UR4, R16 ;  /* 0x00000000100482ca */ /* 0x002fe200000e0000 */
[----:B------:R-:W-:Y:S01]  /*2350*/  @!P0 IMAD.IADD R3, R14, 0x1, R7 ;  /* 0x000000010e038824 */ /* 0x000fe200078e0207 */
[----:B------:R-:W-:-:S03]  /*2360*/  @!P0 R2UR UR5, R17 ;  /* 0x00000000110582ca */ /* 0x000fc600000e0000 */
[----:B--2---:R-:W-:-:S10]  /*2370*/  @!P0 IMAD.WIDE.U32 R8, R3, 0x4, R8 ;  /* 0x0000000403088825 */ /* 0x004fd400078e0008 */
[----:B------:R3:W-:Y:S01]  /*2380*/  @!P0 STG.E desc[UR4][R8.64], RZ ;  /* 0x000000ff08008986 */ /* 0x0007e2000c101904 */
[----:B------:R-:W-:Y:S05]  /*2390*/  @!P0 BRA `(.L_x_42) ;  /* 0x0000000000b88947 */ /* 0x000fea0003800000 */
[----:B------:R-:W1:Y:S01]  /*23a0*/  LDC.64 R18, c[0x0][0x388] ;  /* 0x0000e200ff127b82 */ /* 0x000e620000000a00 */
[----:B------:R-:W-:Y:S01]  /*23b0*/  R2UR UR4, R16 ;  /* 0x00000000100472ca */ /* 0x000fe200000e0000 */
[----:B------:R-:W-:Y:S01]  /*23c0*/  IMAD.IADD R14, R14, 0x1, R7 ;  /* 0x000000010e0e7824 */ /* 0x000fe200078e0207 */
[C---:B------:R-:W-:Y:S02]  /*23d0*/  R2UR UR5, R17.reuse ;  /* 0x00000000110572ca */ /* 0x040fe400000e0000 */
[----:B------:R-:W-:Y:S02]  /*23e0*/  R2UR UR6, R16 ;  /* 0x00000000100672ca */ /* 0x000fe400000e0000 */
[----:B------:R-:W-:Y:S01]  /*23f0*/  R2UR UR7, R17 ;  /* 0x00000000110772ca */ /* 0x000fe200000e0000 */
[----:B------:R-:W2:Y:S01]  /*2400*/  LDC.64 R20, c[0x0][0x390] ;  /* 0x0000e400ff147b82 */ /* 0x000ea20000000a00 */
[----:B-1----:R-:W-:-:S07]  /*2410*/  IMAD.WIDE.U32 R18, R14, 0x4, R18 ;  /* 0x000000040e127825 */ /* 0x002fce00078e0012 */
[----:B------:R-:W4:Y:S01]  /*2420*/  LDG.E R6, desc[UR4][R18.64] ;  /* 0x0000000412067981 */ /* 0x000f22000c1e1900 */
[----:B--2---:R-:W-:-:S06]  /*2430*/  IMAD.WIDE.U32 R20, R14, 0x4, R20 ;  /* 0x000000040e147825 */ /* 0x004fcc00078e0014 */
[----:B------:R-:W3:Y:S01]  /*2440*/  LDG.E R21, desc[UR6][R20.64] ;  /* 0x0000000614157981 */ /* 0x000ee2000c1e1900 */
[----:B----4-:R-:W-:-:S04]  /*2450*/  FADD R0, R6, R6 ;  /* 0x0000000606007221 */ /* 0x010fc80000000000 */
[----:B---3--:R-:W-:-:S06]  /*2460*/  FADD R8, R0, -R21 ;  /* 0x8000001500087221 */ /* 0x008fcc0000000000 */
[----:B------:R-:W1:Y:S01]  /*2470*/  F2F.F64.F32 R8, R8 ;  /* 0x0000000800087310 */ /* 0x000e620000201800 */
[----:B------:R-:W-:-:S07]  /*2480*/  MOV R0, 0x24a0 ;  /* 0x000024a000007802 */ /* 0x000fce0000000f00 */
[----:B01----:R-:W-:Y:S05]  /*2490*/  CALL.REL.NOINC `($_Z5next2PfS_S_ii$__internal_accurate_pow) ;  /* 0x0000002000207944 */ /* 0x003fea0003c00000 */
[----:B------:R-:W0:Y:S01]  /*24a0*/  LDC.64 R22, c[0x0][0x388] ;  /* 0x0000e200ff167b82 */ /* 0x000e220000000a00 */
[----:B------:R-:W1:Y:S01]  /*24b0*/  LDCU UR4, c[0x0][0x398] ;  /* 0x00007300ff0477ac */ /* 0x000e620008000800 */
[----:B------:R-:W-:Y:S01]  /*24c0*/  R2UR UR8, R16 ;  /* 0x00000000100872ca */ /* 0x000fe200000e0000 */
[----:B------:R-:W-:Y:S01]  /*24d0*/  IMAD.IADD R19, R10, 0x1, R7 ;  /* 0x000000010a137824 */ /* 0x000fe200078e0207 */
[C---:B------:R-:W-:Y:S01]  /*24e0*/  R2UR UR9, R17.reuse ;  /* 0x00000000110972ca */ /* 0x040fe200000e0000 */
[----:B------:R-:W-:Y:S01]  /*24f0*/  VIADD R3, R14, 0xffffffff ;  /* 0xffffffff0e037836 */ /* 0x000fe20000000000 */
[----:B------:R-:W-:Y:S02]  /*2500*/  R2UR UR6, R16 ;  /* 0x00000000100672ca */ /* 0x000fe400000e0000 */
[C---:B------:R-:W-:Y:S01]  /*2510*/  R2UR UR7, R17.reuse ;  /* 0x00000000110772ca */ /* 0x040fe200000e0000 */
[----:B------:R-:W2:Y:S01]  /*2520*/  LDC.64 R24, c[0x0][0x380] ;  /* 0x0000e000ff187b82 */ /* 0x000ea20000000a00 */
[----:B------:R-:W-:-:S02]  /*2530*/  R2UR UR5, R17 ;  /* 0x00000000110572ca */ /* 0x000fc400000e0000 */
[----:B------:R-:W-:Y:S02]  /*2540*/  R2UR UR10, R16 ;  /* 0x00000000100a72ca */ /* 0x000fe400000e0000 */
[----:B------:R-:W-:Y:S01]  /*2550*/  R2UR UR11, R17 ;  /* 0x00000000110b72ca */ /* 0x000fe200000e0000 */
[----:B-1----:R-:W-:Y:S01]  /*2560*/  VIADD R11, R14, UR4 ;  /* 0x000000040e0b7c36 */ /* 0x002fe20008000000 */
[----:B------:R-:W-:Y:S01]  /*2570*/  R2UR UR4, R16 ;  /* 0x00000000100472ca */ /* 0x000fe200000e0000 */
[----:B0-----:R-:W-:-:S04]  /*2580*/  IMAD.WIDE R18, R19, 0x4, R22 ;  /* 0x0000000413127825 */ /* 0x001fc800078e0216 */
[--C-:B------:R-:W-:Y:S02]  /*2590*/  IMAD.WIDE.U32 R10, R11, 0x4, R22.reuse ;  /* 0x000000040b0a7825 */ /* 0x100fe400078e0016 */
        /* <DEDUP_REMOVED lines=8> */
[----:B------:R-:W-:-:S04]  /*2620*/  FFMA R0, R6, -4, R7 ;  /* 0xc080000006007823 */ /* 0x000fc80000000007 */
[----:B------:R-:W0:Y:S02]  /*2630*/  F2F.F64.F32 R6, R0 ;  /* 0x0000000000067310 */ /* 0x000e240000201800 */
[----:B0-----:R-:W-:-:S10]  /*2640*/  DFMA R6, R20, R6, R8 ;  /* 0x000000061406722b */ /* 0x001fd40000000008 */
[----:B------:R-:W0:Y:S01]  /*2650*/  F2F.F32.F64 R7, R6 ;  /* 0x0000000600077310 */ /* 0x000e220000301000 */
[----:B--2---:R-:W-:-:S05]  /*2660*/  IMAD.WIDE.U32 R8, R14, 0x4, R24 ;  /* 0x000000040e087825 */ /* 0x004fca00078e0018 */
[----:B0-----:R4:W-:Y:S02]  /*2670*/  STG.E desc[UR4][R8.64], R7 ;  /* 0x0000000708007986 */ /* 0x0019e4000c101904 */
.L_x_42:
[----:B------:R-:W-:Y:S05]  /*2680*/  BSYNC.RECONVERGENT B0 ;  /* 0x0000000000007941 */ /* 0x000fea0003800200 */
.L_x_38:
[----:B------:R-:W-:Y:S05]  /*2690*/  @P1 BRA `(.L_x_52) ;  /* 0xffffffec00341947 */ /* 0x000fea000383ffff */
[----:B------:R-:W-:Y:S05]  /*26a0*/  EXIT ;  /* 0x000000000000794d */ /* 0x000fea0003800000 */
.L_x_19:
[C---:B------:R-:W-:Y:S02]  /*26b0*/  LOP3.LUT R6, R9.reuse, 0x3, RZ, 0xc0, !PT ;  /* 0x0000000309067812 */ /* 0x040fe400078ec0ff */
[----:B------:R-:W-:Y:S01]  /*26c0*/  LOP3.LUT R7, R9, 0x7, RZ, 0xc0, !PT ;  /* 0x0000000709077812 */ /* 0x000fe200078ec0ff */
[----:B------:R-:W-:-:S07]  /*26d0*/  IMAD.MOV.U32 R9, RZ, RZ, RZ ;  /* 0x000000ffff097224 */ /* 0x000fce00078e00ff */
.L_x_77:
[----:B0-----:R-:W0:Y:S01]  /*26e0*/  LDCU UR4, c[0x0][0x398] ;  /* 0x00007300ff0477ac */ /* 0x001e220008000800 */
[C---:B------:R-:W-:Y:S01]  /*26f0*/  ISETP.NE.AND P0, PT, R9.reuse, RZ, PT ;  /* 0x000000ff0900720c */ /* 0x040fe20003f05270 */
[----:B------:R-:W-:Y:S01]  /*2700*/  BSSY.RECONVERGENT B0, `(.L_x_53) ;  /* 0x00001de000007945 */ /* 0x000fe20003800200 */
[----:B------:R-:W-:Y:S01]  /*2710*/  ISETP.NE.AND P1, PT, R9, R2, PT ;  /* 0x000000020900720c */ /* 0x000fe20003f25270 */
[----:B0-----:R-:W-:-:S04]  /*2720*/  IMAD.U32 R3, RZ, RZ, UR4 ;  /* 0x00000004ff037e24 */ /* 0x001fc8000f8e00ff */
[C---:B------:R-:W-:Y:S02]  /*2730*/  IMAD R8, R9.reuse, R3, RZ ;  /* 0x0000000309087224 */ /* 0x040fe400078e02ff */
[--C-:B--234-:R-:W-:Y:S02]  /*2740*/  IMAD.MOV R11, RZ, RZ, -R3.reuse ;  /* 0x000000ffff0b7224 */ /* 0x11cfe400078e0a03 */
[C---:B------:R-:W-:Y:S02]  /*2750*/  IMAD.IADD R10, R8.reuse, 0x1, R3 ;  /* 0x00000001080a7824 */ /* 0x040fe400078e0203 */
[----:B------:R-:W-:Y:S02]  /*2760*/  VIADD R9, R9, 0x1 ;  /* 0x0000000109097836 */ /* 0x000fe40000000000 */
[----:B------:R-:W-:Y:S02]  /*2770*/  VIADD R0, R8, 0xffffffff ;  /* 0xffffffff08007836 */ /* 0x000fe40000000000 */
[----:B------:R-:W-:Y:S01]  /*2780*/  IMAD R11, R11, 0x2, R10 ;  /* 0x000000020b0b7824 */ /* 0x000fe200078e020a */
[----:B-1----:R-:W-:Y:S06]  /*2790*/  @P0 BRA P1, `(.L_x_54) ;  /* 0x0000000400740947 */ /* 0x002fec0000800000 */
[----:B------:R-:W-:Y:S01]  /*27a0*/  ISETP.GE.U32.AND P0, PT, R2, 0x7, PT ;  /* 0x000000070200780c */ /* 0x000fe20003f06070 */
[----:B------:R-:W-:-:S12]  /*27b0*/  IMAD.MOV.U32 R15, RZ, RZ, RZ ;  /* 0x000000ffff0f7224 */ /* 0x000fd800078e00ff */
[----:B------:R-:W-:Y:S05]  /*27c0*/  @!P0 BRA `(.L_x_55) ;  /* 0x00000000008c8947 */ /* 0x000fea0003800000 */
[----:B------:R-:W0:Y:S01]  /*27d0*/  LDC.64 R12, c[0x0][0x380] ;  /* 0x0000e000ff0c7b82 */ /* 0x000e220000000a00 */
[----:B------:R-:W-:Y:S01]  /*27e0*/  BSSY.RECONVERGENT B1, `(.L_x_56) ;  /* 0x0000020000017945 */ /* 0x000fe20003800200 */
[----:B------:R-:W-:Y:S01]  /*27f0*/  IMAD.MOV.U32 R15, RZ, RZ, RZ ;  /* 0x000000ffff0f7224 */ /* 0x000fe200078e00ff */
[----:B------:R-:W-:-:S07]  /*2800*/  LOP3.LUT R0, R3, 0x7ffffff8, RZ, 0xc0, !PT ;  /* 0x7ffffff803007812 */ /* 0x000fce00078ec0ff */
.L_x_57:
        /* <DEDUP_REMOVED lines=30> */
.L_x_56:
[----:B------:R-:W-:-:S07]  /*29f0*/  IMAD.MOV.U32 R15, RZ, RZ, R0 ;  /* 0x000000ffff0f7224 */ /* 0x000fce00078e0000 */
.L_x_55:
[----:B------:R-:W-:-:S13]  /*2a00*/  ISETP.NE.AND P0, PT, R7, RZ, PT ;  /* 0x000000ff0700720c */ /* 0x000fda0003f05270 */
[----:B------:R-:W-:Y:S05]  /*2a10*/  @!P0 BRA `(.L_x_58) ;  /* 0x0000001800b08947 */ /* 0x000fea0003800000 */
[----:B------:R-:W-:Y:S01]  /*2a20*/  VIADD R0, R7, 0xffffffff ;  /* 0xffffffff07007836 */ /* 0x000fe20000000000 */
[----:B------:R-:W-:-:S04]  /*2a30*/  ISETP.NE.AND P1, PT, R6, RZ, PT ;  /* 0x000000ff0600720c */ /* 0x000fc80003f25270 */
[----:B------:R-:W-:-:S13]  /*2a40*/  ISETP.GE.U32.AND P0, PT, R0, 0x3, PT ;  /* 0x000000030000780c */ /* 0x000fda0003f06070 */
        /* <DEDUP_REMOVED lines=22> */
.L_x_59:
        /* <DEDUP_REMOVED lines=20> */
.L_x_60:
        /* <DEDUP_REMOVED lines=8> */
.L_x_54:
[----:B------:R-:W0:Y:S01]  /*2d70*/  LDC.64 R34, c[0x0][0x380] ;  /* 0x0000e000ff227b82 */ /* 0x000e220000000a00 */
[----:B------:R-:W-:Y:S01]  /*2d80*/  ISETP.GE.U32.AND P0, PT, R2, 0x3, PT ;  /* 0x000000030200780c */ /* 0x000fe20003f06070 */
[----:B------:R-:W-:Y:S02]  /*2d90*/  IMAD.IADD R15, R0, 0x1, R3 ;  /* 0x00000001000f7824 */ /* 0x000fe400078e0203 */
[----:B------:R-:W-:Y:S02]  /*2da0*/  IMAD.MOV.U32 R13, RZ, RZ, RZ ;  /* 0x000000ffff0d7224 */ /* 0x000fe400078e00ff */
[----:B0-----:R-:W-:-:S08]  /*2db0*/  IMAD.WIDE.U32 R34, R15, 0x4, R34 ;  /* 0x000000040f227825 */ /* 0x001fd000078e0022 */
[----:B------:R-:W-:Y:S05]  /*2dc0*/  @!P0 BRA `(.L_x_61) ;  /* 0x0000000c002c8947 */ /* 0x000fea0003800000 */
[----:B------:R-:W-:Y:S01]  /*2dd0*/  BSSY.RECONVERGENT B1, `(.L_x_62) ;  /* 0x00000c9000017945 */ /* 0x000fe20003800200 */
[----:B------:R-:W-:-:S07]  /*2de0*/  IMAD.MOV.U32 R13, RZ, RZ, RZ ;  /* 0x000000ffff0d7224 */ /* 0x000fce00078e00ff */
.L_x_71:
[C---:B------:R-:W-:Y:S01]  /*2df0*/  ISETP.NE.AND P0, PT, R13.reuse, R2, PT ;  /* 0x000000020d00720c */ /* 0x040fe20003f05270 */
[----:B------:R-:W-:Y:S03]  /*2e00*/  BSSY.RECONVERGENT B2, `(.L_x_63) ;  /* 0x0000030000027945 */ /* 0x000fe60003800200 */
[----:B------:R-:W-:-:S13]  /*2e10*/  ISETP.NE.AND P0, PT, R13, RZ, P0 ;  /* 0x000000ff0d00720c */ /* 0x000fda0000705270 */
[----:B0-----:R-:W0:Y:S01]  /*2e20*/  @!P0 LDC.64 R14, c[0x0][0x380] ;  /* 0x0000e000ff0e8b82 */ /* 0x001e220000000a00 */
[----:B-1----:R-:W-:Y:S01]  /*2e30*/  @!P0 R2UR UR4, R16 ;  /* 0x00000000100482ca */ /* 0x002fe200000e0000 */
[----:B------:R-:W-:Y:S01]  /*2e40*/  @!P0 IMAD.IADD R3, R8, 0x1, R13 ;  /* 0x0000000108038824 */ /* 0x000fe200078e020d */
[----:B------:R-:W-:-:S03]  /*2e50*/  @!P0 R2UR UR5, R17 ;  /* 0x00000000110582ca */ /* 0x000fc600000e0000 */
[----:B0-----:R-:W-:-:S10]  /*2e60*/  @!P0 IMAD.WIDE.U32 R14, R3, 0x4, R14 ;  /* 0x00000004030e8825 */ /* 0x001fd400078e000e */
[----:B------:R0:W-:Y:S01]  /*2e70*/  @!P0 STG.E desc[UR4][R14.64], RZ ;  /* 0x000000ff0e008986 */ /* 0x0001e2000c101904 */
[----:B--234-:R-:W-:Y:S05]  /*2e80*/  @!P0 BRA `(.L_x_64) ;  /* 0x00000000009c8947 */ /* 0x01cfea0003800000 */
[----:B0-----:R-:W0:Y:S01]  /*2e90*/  LDC.64 R14, c[0x0][0x388] ;  /* 0x0000e200ff0e7b82 */ /* 0x001e220000000a00 */
[----:B------:R-:W-:Y:S01]  /*2ea0*/  R2UR UR4, R16 ;  /* 0x00000000100472ca */ /* 0x000fe200000e0000 */
[----:B------:R-:W-:Y:S01]  /*2eb0*/  IMAD.IADD R12, R8, 0x1, R13 ;  /* 0x00000001080c7824 */ /* 0x000fe200078e020d */
[----:B------:R-:W-:-:S03]  /*2ec0*/  R2UR UR5, R17 ;  /* 0x00000000110572ca */ /* 0x000fc600000e0000 */
[----:B0-----:R-:W-:-:S10]  /*2ed0*/  IMAD.WIDE.U32 R14, R12, 0x4, R14 ;  /* 0x000000040c0e7825 */ /* 0x001fd400078e000e */
[----:B------:R-:W2:Y:S01]  /*2ee0*/  LDG.E R14, desc[UR4][R14.64] ;  /* 0x000000040e0e7981 */ /* 0x000ea2000c1e1900 */
[----:B------:R-:W-:Y:S01]  /*2ef0*/  MOV R0, 0x2f20 ;  /* 0x00002f2000007802 */ /* 0x000fe20000000f00 */
[----:B--2---:R0:W1:Y:S06]  /*2f00*/  F2F.F64.F32 R36, R14 ;  /* 0x0000000e00247310 */ /* 0x00406c0000201800 */
[----:B01----:R-:W-:Y:S05]  /*2f10*/  CALL.REL.NOINC `($_Z5next2PfS_S_ii$__internal_accurate_pow) ;  /* 0x0000001400807944 */ /* 0x003fea0003c00000 */
[----:B------:R-:W0:Y:S01]  /*2f20*/  LDC.64 R18, c[0x0][0x388] ;  /* 0x0000e200ff127b82 */ /* 0x000e220000000a00 */
[----:B------:R-:W1:Y:S01]  /*2f30*/  LDCU UR4, c[0x0][0x398] ;  /* 0x00007300ff0477ac */ /* 0x000e620008000800 */
[C---:B------:R-:W-:Y:S01]  /*2f40*/  R2UR UR8, R16.reuse ;  /* 0x00000000100872ca */ /* 0x040fe200000e0000 */
[----:B------:R-:W-:Y:S01]  /*2f50*/  IMAD.IADD R23, R11, 0x1, R13 ;  /* 0x000000010b177824 */ /* 0x000fe200078e020d */
[C---:B------:R-:W-:Y:S02]  /*2f60*/  R2UR UR9, R17.reuse ;  /* 0x00000000110972ca */ /* 0x040fe400000e0000 */
[----:B------:R-:W-:Y:S02]  /*2f70*/  R2UR UR6, R16 ;  /* 0x00000000100672ca */ /* 0x000fe400000e0000 */
[C---:B------:R-:W-:Y:S02]  /*2f80*/  R2UR UR7, R17.reuse ;  /* 0x00000000110772ca */ /* 0x040fe400000e0000 */
[----:B------:R-:W-:-:S02]  /*2f90*/  R2UR UR5, R17 ;  /* 0x00000000110572ca */ /* 0x000fc400000e0000 */
[----:B------:R-:W-:Y:S02]  /*2fa0*/  R2UR UR10, R16 ;  /* 0x00000000100a72ca */ /* 0x000fe400000e0000 */
[----:B------:R-:W-:Y:S01]  /*2fb0*/  R2UR UR11, R17 ;  /* 0x00000000110b72ca */ /* 0x000fe200000e0000 */
[----:B-1----:R-:W-:Y:S01]  /*2fc0*/  VIADD R3, R12, UR4 ;  /* 0x000000040c037c36 */ /* 0x002fe20008000000 */
[----:B------:R-:W-:Y:S01]  /*2fd0*/  R2UR UR4, R16 ;  /* 0x00000000100472ca */ /* 0x000fe200000e0000 */
[----:B0-----:R-:W-:-:S04]  /*2fe0*/  IMAD.WIDE R22, R23, 0x4, R18 ;  /* 0x0000000417167825 */ /* 0x001fc800078e0212 */
[----:B------:R-:W-:Y:S02]  /*2ff0*/  IMAD.WIDE.U32 R18, R3, 0x4, R18 ;  /* 0x0000000403127825 */ /* 0x000fe400078e0012 */
[----:B------:R0:W2:Y:S02]  /*3000*/  LDG.E R3, desc[UR8][R22.64] ;  /* 0x0000000816037981 */ /* 0x0000a4000c1e1900 */
[----:B------:R-:W-:Y:S02]  /*3010*/  IMAD.WIDE R24, R2, 0x4, R22 ;  /* 0x0000000402187825 */ /* 0x000fe400078e0216 */
[----:B------:R-:W2:Y:S04]  /*3020*/  LDG.E R18, desc[UR6][R18.64] ;  /* 0x0000000612127981 */ /* 0x000ea8000c1e1900 */
[----:B------:R-:W3:Y:S01]  /*3030*/  LDG.E R0, desc[UR4][R24.64] ;  /* 0x0000000418007981 */ /* 0x000ee2000c1e1900 */
[----:B0-----:R-:W0:Y:S03]  /*3040*/  LDC.64 R22, c[0x0][0x380] ;  /* 0x0000e000ff167b82 */ /* 0x001e260000000a00 */
[----:B------:R-:W4:Y:S01]  /*3050*/  LDG.E R15, desc[UR10][R24.64+0x8] ;  /* 0x0000080a180f7981 */ /* 0x000f22000c1e1900 */
[----:B--2---:R-:W-:Y:S01]  /*3060*/  FADD R3, R18, R3 ;  /* 0x0000000312037221 */ /* 0x004fe20000000000 */
[----:B0-----:R-:W-:-:S04]  /*3070*/  IMAD.WIDE.U32 R18, R12, 0x4, R22 ;  /* 0x000000040c127825 */ /* 0x001fc800078e0016 */
[----:B---3--:R-:W-:-:S04]  /*3080*/  FADD R0, R3, R0 ;  /* 0x0000000003007221 */ /* 0x008fc80000000000 */
[----:B----4-:R-:W-:-:S04]  /*3090*/  FADD R15, R0, R15 ;  /* 0x0000000f000f7221 */ /* 0x010fc80000000000 */
[----:B------:R-:W-:Y:S01]  /*30a0*/  FFMA R26, R14, -4, R15 ;  /* 0xc08000000e1a7823 */ /* 0x000fe2000000000f */
[----:B------:R-:W-:-:S05]  /*30b0*/  DMUL R14, R20, 0.5 ;  /* 0x3fe00000140e7828 */ /* 0x000fca0000000000 */
[----:B------:R-:W0:Y:S03]  /*30c0*/  F2F.F64.F32 R26, R26 ;  /* 0x0000001a001a7310 */ /* 0x000e260000201800 */
[----:B0-----:R-:W-:-:S10]  /*30d0*/  DFMA R14, R14, R26, R36 ;  /* 0x0000001a0e0e722b */ /* 0x001fd40000000024 */
[----:B------:R-:W0:Y:S02]  /*30e0*/  F2F.F32.F64 R15, R14 ;  /* 0x0000000e000f7310 */ /* 0x000e240000301000 */
[----:B0-----:R1:W-:Y:S02]  /*30f0*/  STG.E desc[UR4][R18.64], R15 ;  /* 0x0000000f12007986 */ /* 0x0013e4000c101904 */
.L_x_64:
[----:B------:R-:W-:Y:S05]  /*3100*/  BSYNC.RECONVERGENT B2 ;  /* 0x0000000000027941 */ /* 0x000fea0003800200 */
.L_x_63:
[----:B------:R-:W2:Y:S01]  /*3110*/  LDCU UR4, c[0x0][0x398] ;  /* 0x00007300ff0477ac */ /* 0x000ea20008000800 */
[----:B------:R-:W3:Y:S01]  /*3120*/  LDC.64 R20, c[0x0][0x388] ;  /* 0x0000e200ff147b82 */ /* 0x000ee20000000a00 */
[----:B------:R-:W-:Y:S01]  /*3130*/  SHF.R.S32.HI R0, RZ, 0x1f, R13 ;  /* 0x0000001fff007819 */ /* 0x000fe2000001140d */
[----:B------:R-:W-:Y:S01]  /*3140*/  BSSY.RECONVERGENT B2, `(.L_x_65) ;  /* 0x0000035000027945 */ /* 0x000fe20003800200 */
[-C--:B01----:R-:W-:Y:S02]  /*3150*/  IADD3 R15, P2, PT, R10, R13.reuse, RZ ;  /* 0x0000000d0a0f7210 */ /* 0x083fe40007f5e0ff */
[CC--:B------:R-:W-:Y:S02]  /*3160*/  IADD3 R12, P3, PT, R11.reuse, R13.reuse, RZ ;  /* 0x0000000d0b0c7210 */ /* 0x0c0fe40007f7e0ff */
[----:B------:R-:W-:Y:S01]  /*3170*/  IADD3 R3, P0, PT, R8, R13, RZ ;  /* 0x0000000d08037210 */ /* 0x000fe20007f1e0ff */
[----:B------:R-:W0:Y:S01]  /*3180*/  LDC.64 R40, c[0x0][0x380] ;  /* 0x0000e000ff287b82 */ /* 0x000e220000000a00 */
[----:B------:R-:W-:Y:S01]  /*3190*/  IMAD.X R18, RZ, RZ, R0, P2 ;  /* 0x000000ffff127224 */ /* 0x000fe200010e0600 */
[----:B------:R-:W-:-:S02]  /*31a0*/  LEA.HI.X.SX32 R14, R11, R0, 0x1, P3 ;  /* 0x000000000b0e7211 */ /* 0x000fc400018f0eff */
[----:B------:R-:W-:Y:S01]  /*31b0*/  IMAD.X R0, RZ, RZ, R0, P0 ;  /* 0x000000ffff007224 */ /* 0x000fe200000e0600 */
[----:B--2---:R-:W-:-:S06]  /*31c0*/  UIADD3 UR4, UPT, UPT, UR4, -0x2, URZ ;  /* 0xfffffffe04047890 */ /* 0x004fcc000fffe0ff */
[----:B------:R-:W-:Y:S02]  /*31d0*/  ISETP.NE.AND P1, PT, R13, UR4, PT ;  /* 0x000000040d007c0c */ /* 0x000fe4000bf25270 */
[CC--:B---3--:R-:W-:Y:S02]  /*31e0*/  LEA R36, P2, R15.reuse, R20.reuse, 0x2 ;  /* 0x000000140f247211 */ /* 0x0c8fe400078410ff */
[C---:B------:R-:W-:Y:S02]  /*31f0*/  LEA R38, P3, R12.reuse, R20, 0x2 ;  /* 0x000000140c267211 */ /* 0x040fe400078610ff */
[-C--:B------:R-:W-:Y:S02]  /*3200*/  LEA.HI.X R37, R15, R21.reuse, R18, 0x2, P2 ;  /* 0x000000150f257211 */ /* 0x080fe400010f1412 */
[----:B------:R-:W-:Y:S02]  /*3210*/  LEA.HI.X R39, R12, R21, R14, 0x2, P3 ;  /* 0x000000150c277211 */ /* 0x000fe400018f140e */
[----:B0-----:R-:W-:-:S03]  /*3220*/  LEA R40, P4, R3, R40, 0x2 ;  /* 0x0000002803287211 */ /* 0x001fc600078810ff */
[----:B------:R-:W-:Y:S02]  /*3230*/  @!P1 R2UR UR4, R16 ;  /* 0x00000000100492ca */ /* 0x000fe400000e0000 */
[----:B------:R-:W-:Y:S02]  /*3240*/  @!P1 R2UR UR5, R17 ;  /* 0x00000000110592ca */ /* 0x000fe400000e0000 */
[----:B------:R-:W-:-:S11]  /*3250*/  LEA.HI.X R41, R3, R41, R0, 0x2, P4 ;  /* 0x0000002903297211 */ /* 0x000fd600020f1400 */
[----:B------:R0:W-:Y:S01]  /*3260*/  @!P1 STG.E desc[UR4][R34.64], RZ ;  /* 0x000000ff22009986 */ /* 0x0001e2000c101904 */
[----:B------:R-:W-:Y:S05]  /*3270*/  @!P1 BRA `(.L_x_66) ;  /* 0x0000000000849947 */ /* 0x000fea0003800000 */
[----:B------:R-:W-:Y:S01]  /*3280*/  R2UR UR4, R16 ;  /* 0x00000000100472ca */ /* 0x000fe200000e0000 */
[----:B------:R-:W-:Y:S01]  /*3290*/  IMAD.X R0, RZ, RZ, RZ, P0 ;  /* 0x000000ffff007224 */ /* 0x000fe200000e06ff */
[----:B------:R-:W-:Y:S02]  /*32a0*/  R2UR UR5, R17 ;  /* 0x00000000110572ca */ /* 0x000fe400000e0000 */
[----:B------:R-:W-:-:S04]  /*32b0*/  LEA R18, P1, R3, R20, 0x2 ;  /* 0x0000001403127211 */ /* 0x000fc800078210ff */
[----:B------:R-:W-:-:S07]  /*32c0*/  LEA.HI.X R19, R3, R21, R0, 0x2, P1 ;  /* 0x0000001503137211 */ /* 0x000fce00008f1400 */
[----:B------:R-:W2:Y:S01]  /*32d0*/  LDG.E R12, desc[UR4][R18.64+0x4] ;  /* 0x00000404120c7981 */ /* 0x000ea2000c1e1900 */
[----:B------:R-:W-:Y:S01]  /*32e0*/  MOV R0, 0x3310 ;  /* 0x0000331000007802 */ /* 0x000fe20000000f00 */
[----:B--2---:R1:W2:Y:S06]  /*32f0*/  F2F.F64.F32 R14, R12 ;  /* 0x0000000c000e7310 */ /* 0x0042ac0000201800 */
[----:B012---:R-:W-:Y:S05]  /*3300*/  CALL.REL.NOINC `($_Z5next2PfS_S_ii$__internal_accurate_pow) ;  /* 0x0000001000847944 */ /* 0x007fea0003c00000 */
[----:B------:R-:W0:Y:S01]  /*3310*/  LDC.64 R18, c[0x0][0x388] ;  /* 0x0000e200ff127b82 */ /* 0x000e220000000a00 */
[----:B------:R-:W-:Y:S01]  /*3320*/  R2UR UR4, R16 ;  /* 0x00000000100472ca */ /* 0x000fe200000e0000 */
[----:B------:R-:W-:Y:S01]  /*3330*/  IMAD.IADD R3, R8, 0x1, R13 ;  /* 0x0000000108037824 */ /* 0x000fe200078e020d */
[C---:B------:R-:W-:Y:S02]  /*3340*/  R2UR UR5, R17.reuse ;  /* 0x00000000110572ca */ /* 0x040fe400000e0000 */
[C---:B------:R-:W-:Y:S02]  /*3350*/  R2UR UR6, R16.reuse ;  /* 0x00000000100672ca */ /* 0x040fe400000e0000 */
[C---:B------:R-:W-:Y:S02]  /*3360*/  R2UR UR7, R17.reuse ;  /* 0x00000000110772ca */ /* 0x040fe400000e0000 */
[----:B------:R-:W-:Y:S02]  /*3370*/  R2UR UR8, R16 ;  /* 0x00000000100872ca */ /* 0x000fe400000e0000 */
[----:B------:R-:W-:-:S02]  /*3380*/  R2UR UR9, R17 ;  /* 0x00000000110972ca */ /* 0x000fc400000e0000 */
[----:B------:R-:W-:Y:S02]  /*3390*/  R2UR UR10, R16 ;  /* 0x00000000100a72ca */ /* 0x000fe400000e0000 */
[----:B------:R-:W-:Y:S01]  /*33a0*/  R2UR UR11, R17 ;  /* 0x00000000110b72ca */ /* 0x000fe200000e0000 */
[----:B------:R-:W2:Y:S01]  /*33b0*/  LDG.E R0, desc[UR4][R36.64+0x4] ;  /* 0x0000040424007981 */ /* 0x000ea2000c1e1900 */
[----:B0-----:R-:W-:-:S03]  /*33c0*/  IMAD.WIDE R18, R3, 0x4, R18 ;  /* 0x0000000403127825 */ /* 0x001fc600078e0212 */
[----:B------:R-:W2:Y:S04]  /*33d0*/  LDG.E R3, desc[UR6][R38.64+0x4] ;  /* 0x0000040626037981 */ /* 0x000ea8000c1e1900 */
[----:B------:R-:W3:Y:S04]  /*33e0*/  LDG.E R23, desc[UR8][R18.64] ;  /* 0x0000000812177981 */ /* 0x000ee8000c1e1900 */
[----:B------:R-:W4:Y:S01]  /*33f0*/  LDG.E R25, desc[UR10][R18.64+0x8] ;  /* 0x0000080a12197981 */ /* 0x000f22000c1e1900 */
[----:B------:R-:W-:Y:S01]  /*3400*/  DMUL R20, R20, 0.5 ;  /* 0x3fe0000014147828 */ /* 0x000fe20000000000 */
[----:B--2---:R-:W-:-:S04]  /*3410*/  FADD R0, R0, R3 ;  /* 0x0000000300007221 */ /* 0x004fc80000000000 */
[----:B---3--:R-:W-:-:S04]  /*3420*/  FADD R0, R0, R23 ;  /* 0x0000001700007221 */ /* 0x008fc80000000000 */
[----:B----4-:R-:W-:-:S04]  /*3430*/  FADD R25, R0, R25 ;  /* 0x0000001900197221 */ /* 0x010fc80000000000 */
[----:B------:R-:W-:-:S06]  /*3440*/  FFMA R22, R12, -4, R25 ;  /* 0xc08000000c167823 */ /* 0x000fcc0000000019 */
[----:B------:R-:W0:Y:S02]  /*3450*/  F2F.F64.F32 R22, R22 ;  /* 0x0000001600167310 */ /* 0x000e240000201800 */
[----:B0-----:R-:W-:-:S10]  /*3460*/  DFMA R14, R20, R22, R14 ;  /* 0x00000016140e722b */ /* 0x001fd4000000000e */
[----:B------:R-:W0:Y:S02]  /*3470*/  F2F.F32.F64 R15, R14 ;  /* 0x0000000e000f7310 */ /* 0x000e240000301000 */
[----:B0-----:R1:W-:Y:S02]  /*3480*/  STG.E desc[UR4][R40.64+0x4], R15 ;  /* 0x0000040f28007986 */ /* 0x0013e4000c101904 */
.L_x_66:
[----:B------:R-:W-:Y:S05]  /*3490*/  BSYNC.RECONVERGENT B2 ;  /* 0x0000000000027941 */ /* 0x000fea0003800200 */
.L_x_65:
[----:B-1----:R-:W-:Y:S01]  /*34a0*/  VIADD R15, R13, 0x2 ;  /* 0x000000020d0f7836 */ /* 0x002fe20000000000 */
[----:B------:R-:W-:Y:S04]  /*34b0*/  BSSY.RECONVERGENT B2, `(.L_x_67) ;  /* 0x0000029000027945 */ /* 0x000fe80003800200 */
[----:B------:R-:W-:-:S13]  /*34c0*/  ISETP.NE.AND P0, PT, R15, R2, PT ;  /* 0x000000020f00720c */ /* 0x000fda0003f05270 */
[----:B------:R-:W-:Y:S02]  /*34d0*/  @!P0 R2UR UR4, R16 ;  /* 0x00000000100482ca */ /* 0x000fe400000e0000 */
[----:B------:R-:W-:-:S13]  /*34e0*/  @!P0 R2UR UR5, R17 ;  /* 0x00000000110582ca */ /* 0x000fda00000e0000 */
[----:B------:R1:W-:Y:S01]  /*34f0*/  @!P0 STG.E desc[UR4][R34.64], RZ ;  /* 0x000000ff22008986 */ /* 0x0003e2000c101904 */
[----:B------:R-:W-:Y:S05]  /*3500*/  @!P0 BRA `(.L_x_68) ;  /* 0x00000000008c8947 */ /* 0x000fea0003800000 */
[----:B------:R-:W2:Y:S01]  /*3510*/  LDCU.64 UR4, c[0x0][0x388] ;  /* 0x00007100ff0477ac */ /* 0x000ea20008000a00 */
[----:B------:R-:W-:Y:S02]  /*3520*/  IADD3 R0, P0, PT, R8, R13, RZ ;  /* 0x0000000d08007210 */ /* 0x000fe40007f1e0ff */
[----:B------:R-:W-:Y:S02]  /*3530*/  R2UR UR6, R16 ;  /* 0x00000000100672ca */ /* 0x000fe400000e0000 */
[----:B------:R-:W-:Y:S01]  /*3540*/  R2UR UR7, R17 ;  /* 0x00000000110772ca */ /* 0x000fe200000e0000 */
[----:B------:R-:W-:Y:S01]  /*3550*/  IMAD.X R3, RZ, RZ, RZ, P0 ;  /* 0x000000ffff037224 */ /* 0x000fe200000e06ff */
[----:B--2---:R-:W-:-:S04]  /*3560*/  LEA R18, P0, R0, UR4, 0x2 ;  /* 0x0000000400127c11 */ /* 0x004fc8000f8010ff */
[----:B------:R-:W-:-:S07]  /*3570*/  LEA.HI.X R19, R0, UR5, R3, 0x2, P0 ;  /* 0x0000000500137c11 */ /* 0x000fce00080f1403 */
[----:B------:R-:W2:Y:S01]  /*3580*/  LDG.E R12, desc[UR6][R18.64+0x8] ;  /* 0x00000806120c7981 */ /* 0x000ea2000c1e1900 */
[----:B------:R-:W-:Y:S01]  /*3590*/  MOV R0, 0x35c0 ;  /* 0x000035c000007802 */ /* 0x000fe20000000f00 */
[----:B--2---:R2:W3:Y:S06]  /*35a0*/  F2F.F64.F32 R42, R12 ;  /* 0x0000000c002a7310 */ /* 0x0044ec0000201800 */
[----:B0123--:R-:W-:Y:S05]  /*35b0*/  CALL.REL.NOINC `($_Z5next2PfS_S_ii$__internal_accurate_pow) ;  /* 0x0000000c00d87944 */ /* 0x00ffea0003c00000 */
[----:B------:R-:W0:Y:S01]  /*35c0*/  LDC.64 R18, c[0x0][0x388] ;  /* 0x0000e200ff127b82 */ /* 0x000e220000000a00 */
[C---:B------:R-:W-:Y:S02]  /*35d0*/  R2UR UR4, R16.reuse ;  /* 0x00000000100472ca */ /* 0x040fe400000e0000 */
[C---:B------:R-:W-:Y:S02]  /*35e0*/  R2UR UR5, R17.reuse ;  /* 0x00000000110572ca */ /* 0x040fe400000e0000 */
[C---:B------:R-:W-:Y:S02]  /*35f0*/  R2UR UR6, R16.reuse ;  /* 0x00000000100672ca */ /* 0x040fe400000e0000 */
[C---:B------:R-:W-:Y:S02]  /*3600*/  R2UR UR7, R17.reuse ;  /* 0x00000000110772ca */ /* 0x040fe400000e0000 */
[----:B------:R-:W-:Y:S02]  /*3610*/  R2UR UR8, R16 ;  /* 0x00000000100872ca */ /* 0x000fe400000e0000 */
[----:B------:R-:W-:-:S02]  /*3620*/  R2UR UR9, R17 ;  /* 0x00000000110972ca */ /* 0x000fc400000e0000 */
[----:B------:R-:W-:Y:S02]  /*3630*/  IADD3 R15, PT, PT, R8, -0x1, R15 ;  /* 0xffffffff080f7810 */ /* 0x000fe40007ffe00f */
[----:B------:R-:W-:Y:S01]  /*3640*/  R2UR UR10, R16 ;  /* 0x00000000100a72ca */ /* 0x000fe200000e0000 */
[----:B------:R-:W2:Y:S01]  /*3650*/  LDG.E R0, desc[UR4][R36.64+0x8] ;  /* 0x0000080424007981 */ /* 0x000ea2000c1e1900 */
[----:B------:R-:W-:-:S03]  /*3660*/  R2UR UR11, R17 ;  /* 0x00000000110b72ca */ /* 0x000fc600000e0000 */
[----:B------:R-:W2:Y:S01]  /*3670*/  LDG.E R3, desc[UR6][R38.64+0x8] ;  /* 0x0000080626037981 */ /* 0x000ea2000c1e1900 */
[----:B0-----:R-:W-:-:S05]  /*3680*/  IMAD.WIDE R14, R15, 0x4, R18 ;  /* 0x000000040f0e7825 */ /* 0x001fca00078e0212 */
[----:B------:R-:W3:Y:S04]  /*3690*/  LDG.E R19, desc[UR8][R14.64] ;  /* 0x000000080e137981 */ /* 0x000ee8000c1e1900 */
[----:B------:R-:W4:Y:S01]  /*36a0*/  LDG.E R23, desc[UR10][R14.64+0x8] ;  /* 0x0000080a0e177981 */ /* 0x000f22000c1e1900 */
[----:B------:R-:W-:Y:S01]  /*36b0*/  DMUL R20, R20, 0.5 ;  /* 0x3fe0000014147828 */ /* 0x000fe20000000000 */
[----:B--2---:R-:W-:-:S04]  /*36c0*/  FADD R0, R0, R3 ;  /* 0x0000000300007221 */ /* 0x004fc80000000000 */
[----:B---3--:R-:W-:-:S04]  /*36d0*/  FADD R0, R0, R19 ;  /* 0x0000001300007221 */ /* 0x008fc80000000000 */
[----:B----4-:R-:W-:-:S04]  /*36e0*/  FADD R23, R0, R23 ;  /* 0x0000001700177221 */ /* 0x010fc80000000000 */
[----:B------:R-:W-:-:S04]  /*36f0*/  FFMA R23, R12, -4, R23 ;  /* 0xc08000000c177823 */ /* 0x000fc80000000017 */
[----:B------:R-:W0:Y:S02]  /*3700*/  F2F.F64.F32 R18, R23 ;  /* 0x0000001700127310 */ /* 0x000e240000201800 */
[----:B0-----:R-:W-:-:S10]  /*3710*/  DFMA R18, R20, R18, R42 ;  /* 0x000000121412722b */ /* 0x001fd4000000002a */
[----:B------:R-:W0:Y:S02]  /*3720*/  F2F.F32.F64 R19, R18 ;  /* 0x0000001200137310 */ /* 0x000e240000301000 */
[----:B0-----:R2:W-:Y:S02]  /*3730*/  STG.E desc[UR4][R40.64+0x8], R19 ;  /* 0x0000081328007986 */ /* 0x0015e4000c101904 */
.L_x_68:
[----:B------:R-:W-:Y:S05]  /*3740*/  BSYNC.RECONVERGENT B2 ;  /* 0x0000000000027941 */ /* 0x000fea0003800200 */
.L_x_67:
[----:B------:R-:W-:Y:S01]  /*3750*/  VIADD R15, R13, 0x3 ;  /* 0x000000030d0f7836 */ /* 0x000fe20000000000 */
[----:B------:R-:W-:Y:S04]  /*3760*/  BSSY.RECONVERGENT B2, `(.L_x_69) ;  /* 0x0000029000027945 */ /* 0x000fe80003800200 */
[----:B------:R-:W-:-:S13]  /*3770*/  ISETP.NE.AND P0, PT, R15, R2, PT ;  /* 0x000000020f00720c */ /* 0x000fda0003f05270 */
[----:B------:R-:W-:Y:S02]  /*3780*/  @!P0 R2UR UR4, R16 ;  /* 0x00000000100482ca */ /* 0x000fe400000e0000 */
[----:B------:R-:W-:-:S13]  /*3790*/  @!P0 R2UR UR5, R17 ;  /* 0x00000000110582ca */ /* 0x000fda00000e0000 */
[----:B------:R3:W-:Y:S01]  /*37a0*/  @!P0 STG.E desc[UR4][R34.64], RZ ;  /* 0x000000ff22008986 */ /* 0x0007e2000c101904 */
[----:B------:R-:W-:Y:S05]  /*37b0*/  @!P0 BRA `(.L_x_70) ;  /* 0x00000000008c8947 */ /* 0x000fea0003800000 */
[----:B------:R-:W4:Y:S01]  /*37c0*/  LDCU.64 UR4, c[0x0][0x388] ;  /* 0x00007100ff0477ac */ /* 0x000f220008000a00 */
[----:B------:R-:W-:Y:S02]  /*37d0*/  IADD3 R0, P0, PT, R8, R13, RZ ;  /* 0x0000000d08007210 */ /* 0x000fe40007f1e0ff */
[----:B------:R-:W-:Y:S02]  /*37e0*/  R2UR UR6, R16 ;  /* 0x00000000100672ca */ /* 0x000fe400000e0000 */
[----:B------:R-:W-:Y:S01]  /*37f0*/  R2UR UR7, R17 ;  /* 0x00000000110772ca */ /* 0x000fe200000e0000 */
[----:B------:R-:W-:Y:S01]  /*3800*/  IMAD.X R3, RZ, RZ, RZ, P0 ;  /* 0x000000ffff037224 */ /* 0x000fe200000e06ff */
[----:B----4-:R-:W-:-:S04]  /*3810*/  LEA R18, P0, R0, UR4, 0x2 ;  /* 0x0000000400127c11 */ /* 0x010fc8000f8010ff */
[----:B--2---:R-:W-:-:S07]  /*3820*/  LEA.HI.X R19, R0, UR5, R3, 0x2, P0 ;  /* 0x0000000500137c11 */ /* 0x004fce00080f1403 */
[----:B------:R-:W2:Y:S01]  /*3830*/  LDG.E R12, desc[UR6][R18.64+0xc] ;  /* 0x00000c06120c7981 */ /* 0x000ea2000c1e1900 */
[----:B------:R-:W-:Y:S01]  /*3840*/  MOV R0, 0x3870 ;  /* 0x0000387000007802 */ /* 0x000fe20000000f00 */
[----:B--2---:R2:W4:Y:S06]  /*3850*/  F2F.F64.F32 R42, R12 ;  /* 0x0000000c002a7310 */ /* 0x00452c0000201800 */
[----:B01234-:R-:W-:Y:S05]  /*3860*/  CALL.REL.NOINC `($_Z5next2PfS_S_ii$__internal_accurate_pow) ;  /* 0x0000000c002c7944 */ /* 0x01ffea0003c00000 */
        /* <DEDUP_REMOVED lines=24> */
.L_x_70:
[----:B------:R-:W-:Y:S05]  /*39f0*/  BSYNC.RECONVERGENT B2 ;  /* 0x0000000000027941 */ /* 0x000fea0003800200 */
.L_x_69:
[----:B------:R-:W5:Y:S01]  /*3a00*/  LDCU UR4, c[0x0][0x398] ;  /* 0x00007300ff0477ac */ /* 0x000f620008000800 */
[----:B------:R-:W-:Y:S02]  /*3a10*/  VIADD R13, R13, 0x4 ;  /* 0x000000040d0d7836 */ /* 0x000fe40000000000 */
[----:B-----5:R-:W-:-:S05]  /*3a20*/  IMAD.U32 R3, RZ, RZ, UR4 ;  /* 0x00000004ff037e24 */ /* 0x020fca000f8e00ff */
[----:B------:R-:W-:-:S04]  /*3a30*/  LOP3.LUT R0, R3, 0x7ffffffc, RZ, 0xc0, !PT ;  /* 0x7ffffffc03007812 */ /* 0x000fc800078ec0ff */
[----:B------:R-:W-:-:S13]  /*3a40*/  ISETP.NE.AND P0, PT, R13, R0, PT ;  /* 0x000000000d00720c */ /* 0x000fda0003f05270 */
[----:B------:R-:W-:Y:S05]  /*3a50*/  @P0 BRA `(.L_x_71) ;  /* 0xfffffff000e40947 */ /* 0x000fea000383ffff */
[----:B------:R-:W-:Y:S05]  /*3a60*/  BSYNC.RECONVERGENT B1 ;  /* 0x0000000000017941 */ /* 0x000fea0003800200 */
.L_x_62:
[----:B------:R-:W-:-:S07]  /*3a70*/  IMAD.MOV.U32 R13, RZ, RZ, R0 ;  /* 0x000000ffff0d7224 */ /* 0x000fce00078e0000 */
.L_x_61:
[----:B------:R-:W-:-:S13]  /*3a80*/  ISETP.NE.AND P0, PT, R6, RZ, PT ;  /* 0x000000ff0600720c */ /* 0x000fda0003f05270 */
[----:B------:R-:W-:Y:S05]  /*3a90*/  @!P0 BRA `(.L_x_58) ;  /* 0x0000000800908947 */ /* 0x000fea0003800000 */
[----:B------:R-:W-:-:S13]  /*3aa0*/  ISETP.NE.AND P0, PT, R6, 0x1, PT ;  /* 0x000000010600780c */ /* 0x000fda0003f05270 */
[----:B------:R-:W-:Y:S05]  /*3ab0*/  @!P0 BRA `(.L_x_72) ;  /* 0x0000000400b08947 */ /* 0x000fea0003800000 */
[C---:B------:R-:W-:Y:S01]  /*3ac0*/  ISETP.NE.AND P0, PT, R13.reuse, R2, PT ;  /* 0x000000020d00720c */ /* 0x040fe20003f05270 */
[----:B------:R-:W-:Y:S03]  /*3ad0*/  BSSY.RECONVERGENT B1, `(.L_x_73) ;  /* 0x0000031000017945 */ /* 0x000fe60003800200 */
[----:B------:R-:W-:-:S13]  /*3ae0*/  ISETP.NE.AND P0, PT, R13, RZ, P0 ;  /* 0x000000ff0d00720c */ /* 0x000fda0000705270 */
[----:B------:R-:W5:Y:S01]  /*3af0*/  @!P0 LDC.64 R14, c[0x0][0x380] ;  /* 0x0000e000ff0e8b82 */ /* 0x000f620000000a00 */
[----:B-1----:R-:W-:Y:S01]  /*3b00*/  @!P0 R2UR UR4, R16 ;  /* 0x00000000100482ca */ /* 0x002fe200000e0000 */
[----:B--2-4-:R-:W-:Y:S01]  /*3b10*/  @!P0 IMAD.IADD R19, R8, 0x1, R13 ;  /* 0x0000000108138824 */ /* 0x014fe200078e020d */
[----:B------:R-:W-:-:S03]  /*3b20*/  @!P0 R2UR UR5, R17 ;  /* 0x00000000110582ca */ /* 0x000fc600000e0000 */
[----:B-----5:R-:W-:-:S10]  /*3b30*/  @!P0 IMAD.WIDE.U32 R14, R19, 0x4, R14 ;  /* 0x00000004130e8825 */ /* 0x020fd400078e000e */
[----:B------:R1:W-:Y:S01]  /*3b40*/  @!P0 STG.E desc[UR4][R14.64], RZ ;  /* 0x000000ff0e008986 */ /* 0x0003e2000c101904 */
[----:B------:R-:W-:Y:S05]  /*3b50*/  @!P0 BRA `(.L_x_74) ;  /* 0x0000000000a08947 */ /* 0x000fea0003800000 */
[----:B-1----:R-:W1:Y:S01]  /*3b60*/  LDC.64 R14, c[0x0][0x388] ;  /* 0x0000e200ff0e7b82 */ /* 0x002e620000000a00 */
[----:B------:R-:W-:Y:S01]  /*3b70*/  R2UR UR4, R16 ;  /* 0x00000000100472ca */ /* 0x000fe200000e0000 */
[----:B------:R-:W-:Y:S01]  /*3b80*/  IMAD.IADD R12, R8, 0x1, R13 ;  /* 0x00000001080c7824 */ /* 0x000fe200078e020d */
[----:B------:R-:W-:-:S03]  /*3b90*/  R2UR UR5, R17 ;  /* 0x00000000110572ca */ /* 0x000fc600000e0000 */
[----:B-1----:R-:W-:-:S10]  /*3ba0*/  IMAD.WIDE.U32 R14, R12, 0x4, R14 ;  /* 0x000000040c0e7825 */ /* 0x002fd400078e000e */
[----:B------:R-:W2:Y:S01]  /*3bb0*/  LDG.E R14, desc[UR4][R14.64] ;  /* 0x000000040e0e7981 */ /* 0x000ea2000c1e1900 */
[----:B------:R-:W-:Y:S01]  /*3bc0*/  MOV R0, 0x3bf0 ;  /* 0x00003bf000007802 */ /* 0x000fe20000000f00 */
[----:B--2---:R1:W2:Y:S06]  /*3bd0*/  F2F.F64.F32 R36, R14 ;  /* 0x0000000e00247310 */ /* 0x0042ac0000201800 */
[----:B0123--:R-:W-:Y:S05]  /*3be0*/  CALL.REL.NOINC `($_Z5next2PfS_S_ii$__internal_accurate_pow) ;  /* 0x00000008004c7944 */ /* 0x00ffea0003c00000 */
[----:B------:R-:W0:Y:S01]  /*3bf0*/  LDCU UR4, c[0x0][0x398] ;  /* 0x00007300ff0477ac */ /* 0x000e220008000800 */
[----:B------:R-:W1:Y:S01]  /*3c00*/  LDC.64 R18, c[0x0][0x388] ;  /* 0x0000e200ff127b82 */ /* 0x000e620000000a00 */
[C---:B------:R-:W-:Y:S01]  /*3c10*/  R2UR UR6, R16.reuse ;  /* 0x00000000100672ca */ /* 0x040fe200000e0000 */
[----:B------:R-:W-:Y:S01]  /*3c20*/  IMAD.IADD R23, R11, 0x1, R13 ;  /* 0x000000010b177824 */ /* 0x000fe200078e020d */
[C---:B------:R-:W-:Y:S02]  /*3c30*/  R2UR UR7, R17.reuse ;  /* 0x00000000110772ca */ /* 0x040fe400000e0000 */
[C---:B------:R-:W-:Y:S02]  /*3c40*/  R2UR UR5, R17.reuse ;  /* 0x00000000110572ca */ /* 0x040fe400000e0000 */
[----:B------:R-:W-:Y:S02]  /*3c50*/  R2UR UR8, R16 ;  /* 0x00000000100872ca */ /* 0x000fe400000e0000 */
[----:B------:R-:W-:-:S02]  /*3c60*/  R2UR UR9, R17 ;  /* 0x00000000110972ca */ /* 0x000fc400000e0000 */
[C---:B------:R-:W-:Y:S02]  /*3c70*/  R2UR UR10, R16.reuse ;  /* 0x00000000100a72ca */ /* 0x040fe400000e0000 */
[----:B------:R-:W-:Y:S01]  /*3c80*/  R2UR UR11, R17 ;  /* 0x00000000110b72ca */ /* 0x000fe200000e0000 */
[----:B0-----:R-:W-:Y:S01]  /*3c90*/  IMAD.U32 R3, RZ, RZ, UR4 ;  /* 0x00000004ff037e24 */ /* 0x001fe2000f8e00ff */
[----:B------:R-:W-:-:S03]  /*3ca0*/  R2UR UR4, R16 ;  /* 0x00000000100472ca */ /* 0x000fc600000e0000 */
[----:B------:R-:W-:Y:S02]  /*3cb0*/  IMAD.IADD R15, R12, 0x1, R3 ;  /* 0x000000010c0f7824 */ /* 0x000fe400078e0203 */
[----:B-1----:R-:W-:-:S04]  /*3cc0*/  IMAD.WIDE R22, R23, 0x4, R18 ;  /* 0x0000000417167825 */ /* 0x002fc800078e0212 */
[----:B------:R-:W-:Y:S02]  /*3cd0*/  IMAD.WIDE.U32 R18, R15, 0x4, R18 ;  /* 0x000000040f127825 */ /* 0x000fe400078e0012 */
[----:B------:R0:W2:Y:S02]  /*3ce0*/  LDG.E R15, desc[UR6][R22.64] ;  /* 0x00000006160f7981 */ /* 0x0000a4000c1e1900 */
[----:B------:R-:W-:Y:S02]  /*3cf0*/  IMAD.WIDE R24, R2, 0x4, R22 ;  /* 0x0000000402187825 */ /* 0x000fe400078e0216 */
[----:B------:R-:W2:Y:S04]  /*3d00*/  LDG.E R18, desc[UR4][R18.64] ;  /* 0x0000000412127981 */ /* 0x000ea8000c1e1900 */
[----:B------:R-:W3:Y:S01]  /*3d10*/  LDG.E R0, desc[UR8][R24.64] ;  /* 0x0000000818007981 */ /* 0x000ee2000c1e1900 */
[----:B------:R-:W-:Y:S01]  /*3d20*/  DMUL R20, R20, 0.5 ;  /* 0x3fe0000014147828 */ /* 0x000fe20000000000 */
[----:B0-----:R-:W0:Y:S02]  /*3d30*/  LDC.64 R22, c[0x0][0x380] ;  /* 0x0000e000ff167b82 */ /* 0x001e240000000a00 */
[----:B------:R-:W4:Y:S01]  /*3d40*/  LDG.E R27, desc[UR10][R24.64+0x8] ;  /* 0x0000080a181b7981 */ /* 0x000f22000c1e1900 */
[----:B--2---:R-:W-:Y:S01]  /*3d50*/  FADD R15, R18, R15 ;  /* 0x0000000f120f7221 */ /* 0x004fe20000000000 */
[----:B0-----:R-:W-:-:S04]  /*3d60*/  IMAD.WIDE.U32 R18, R12, 0x4, R22 ;  /* 0x000000040c127825 */ /* 0x001fc800078e0016 */
[----:B---3--:R-:W-:-:S04]  /*3d70*/  FADD R0, R15, R0 ;  /* 0x000000000f007221 */ /* 0x008fc80000000000 */
[----:B----4-:R-:W-:-:S04]  /*3d80*/  FADD R27, R0, R27 ;  /* 0x0000001b001b7221 */ /* 0x010fc80000000000 */
[----:B------:R-:W-:-:S04]  /*3d90*/  FFMA R27, R14, -4, R27 ;  /* 0xc08000000e1b7823 */ /* 0x000fc8000000001b */
[----:B------:R-:W0:Y:S02]  /*3da0*/  F2F.F64.F32 R14, R27 ;  /* 0x0000001b000e7310 */ /* 0x000e240000201800 */
[----:B0-----:R-:W-:-:S10]  /*3db0*/  DFMA R14, R20, R14, R36 ;  /* 0x0000000e140e722b */ /* 0x001fd40000000024 */
[----:B------:R-:W0:Y:S02]  /*3dc0*/  F2F.F32.F64 R15, R14 ;  /* 0x0000000e000f7310 */ /* 0x000e240000301000 */
[----:B0-----:R2:W-:Y:S02]  /*3dd0*/  STG.E desc[UR4][R18.64], R15 ;  /* 0x0000000f12007986 */ /* 0x0015e4000c101904 */
.L_x_74:
[----:B------:R-:W-:Y:S05]  /*3de0*/  BSYNC.RECONVERGENT B1 ;  /* 0x0000000000017941 */ /* 0x000fea0003800200 */
.L_x_73:
[----:B------:R-:W-:Y:S01]  /*3df0*/  VIADD R0, R3, 0xfffffffe ;  /* 0xfffffffe03007836 */ /* 0x000fe20000000000 */
[----:B------:R-:W-:Y:S04]  /*3e00*/  BSSY.RECONVERGENT B1, `(.L_x_75) ;  /* 0x0000036000017945 */ /* 0x000fe80003800200 */
[----:B------:R-:W-:-:S13]  /*3e10*/  ISETP.NE.AND P0, PT, R13, R0, PT ;  /* 0x000000000d00720c */ /* 0x000fda0003f05270 */
[----:B------:R-:W-:Y:S02]  /*3e20*/  @!P0 R2UR UR4, R16 ;  /* 0x00000000100482ca */ /* 0x000fe400000e0000 */
[----:B------:R-:W-:-:S13]  /*3e30*/  @!P0 R2UR UR5, R17 ;  /* 0x00000000110582ca */ /* 0x000fda00000e0000 */
[----:B------:R4:W-:Y:S01]  /*3e40*/  @!P0 STG.E desc[UR4][R34.64], RZ ;  /* 0x000000ff22008986 */ /* 0x0009e2000c101904 */
[----:B------:R-:W-:Y:S05]  /*3e50*/  @!P0 BRA `(.L_x_76) ;  /* 0x0000000000c08947 */ /* 0x000fea0003800000 */
[----:B------:R-:W2:Y:S01]  /*3e60*/  LDCU.64 UR4, c[0x0][0x388] ;  /* 0x00007100ff0477ac */ /* 0x000ea20008000a00 */
[----:B0--34-:R-:W-:Y:S02]  /*3e70*/  IADD3 R34, P0, PT, R8, R13, RZ ;  /* 0x0000000d08227210 */ /* 0x019fe40007f1e0ff */
[----:B------:R-:W-:Y:S02]  /*3e80*/  R2UR UR6, R16 ;  /* 0x00000000100672ca */ /* 0x000fe400000e0000 */
[----:B------:R-:W-:Y:S01]  /*3e90*/  R2UR UR7, R17 ;  /* 0x00000000110772ca */ /* 0x000fe200000e0000 */
[----:B------:R-:W-:Y:S02]  /*3ea0*/  IMAD.X R3, RZ, RZ, RZ, P0 ;  /* 0x000000ffff037224 */ /* 0x000fe400000e06ff */
[----:B------:R-:W-:-:S03]  /*3eb0*/  IMAD.SHL.U32 R12, R34, 0x4, RZ ;  /* 0x00000004220c7824 */ /* 0x000fc600078e00ff */
[----:B------:R-:W-:Y:S02]  /*3ec0*/  SHF.L.U64.HI R34, R34, 0x2, R3 ;  /* 0x0000000222227819 */ /* 0x000fe40000010203 */
[----:B--2---:R-:W-:-:S04]  /*3ed0*/  IADD3 R18, P0, PT, R12, UR4, RZ ;  /* 0x000000040c127c10 */ /* 0x004fc8000ff1e0ff */
[----:B------:R-:W-:-:S05]  /*3ee0*/  IADD3.X R19, PT, PT, R34, UR5, RZ, P0, !PT ;  /* 0x0000000522137c10 */ /* 0x000fca00087fe4ff */
[----:B------:R-:W1:Y:S01]  /*3ef0*/  LDG.E R35, desc[UR6][R18.64+0x4] ;  /* 0x0000040612237981 */ /* 0x000e62000c1e1900 */
[----:B------:R-:W-:Y:S01]  /*3f00*/  MOV R0, 0x3f30 ;  /* 0x00003f3000007802 */ /* 0x000fe20000000f00 */
[----:B-1----:R0:W1:Y:S06]  /*3f10*/  F2F.F64.F32 R14, R35 ;  /* 0x00000023000e7310 */ /* 0x00206c0000201800 */
[----:B01----:R-:W-:Y:S05]  /*3f20*/  CALL.REL.NOINC `($_Z5next2PfS_S_ii$__internal_accurate_pow) ;  /* 0x00000004007c7944 */ /* 0x003fea0003c00000 */
[----:B------:R-:W0:Y:S01]  /*3f30*/  LDCU.128 UR4, c[0x0][0x380] ;  /* 0x00007000ff0477ac */ /* 0x000e220008000c00 */
[----:B------:R-:W1:Y:S01]  /*3f40*/  LDC.64 R18, c[0x0][0x388] ;  /* 0x0000e200ff127b82 */ /* 0x000e620000000a00 */
[-C--:B------:R-:W-:Y:S01]  /*3f50*/  IADD3 R10, P0, PT, R10, R13.reuse, RZ ;  /* 0x0000000d0a0a7210 */ /* 0x080fe20007f1e0ff */
[----:B------:R-:W-:Y:S01]  /*3f60*/  IMAD.IADD R23, R8, 0x1, R13 ;  /* 0x0000000108177824 */ /* 0x000fe200078e020d */
[----:B------:R-:W-:Y:S02]  /*3f70*/  IADD3 R0, P1, PT, R11, R13, RZ ;  /* 0x0000000d0b007210 */ /* 0x000fe40007f3e0ff */
[C---:B------:R-:W-:Y:S01]  /*3f80*/  R2UR UR8, R16.reuse ;  /* 0x00000000100872ca */ /* 0x040fe200000e0000 */
[----:B------:R-:W-:Y:S01]  /*3f90*/  IMAD.X R3, RZ, RZ, RZ, P0 ;  /* 0x000000ffff037224 */ /* 0x000fe200000e06ff */
[----:B------:R-:W-:Y:S02]  /*3fa0*/  R2UR UR9, R17 ;  /* 0x00000000110972ca */ /* 0x000fe400000e0000 */
[----:B------:R-:W-:-:S02]  /*3fb0*/  R2UR UR10, R16 ;  /* 0x00000000100a72ca */ /* 0x000fc400000e0000 */
[C---:B------:R-:W-:Y:S02]  /*3fc0*/  R2UR UR11, R17.reuse ;  /* 0x00000000110b72ca */ /* 0x040fe400000e0000 */
[----:B------:R-:W-:Y:S02]  /*3fd0*/  R2UR UR12, R16 ;  /* 0x00000000100c72ca */ /* 0x000fe400000e0000 */
[----:B------:R-:W-:Y:S02]  /*3fe0*/  R2UR UR13, R17 ;  /* 0x00000000110d72ca */ /* 0x000fe400000e0000 */
[----:B0-----:R-:W-:-:S04]  /*3ff0*/  LEA R24, P0, R10, UR6, 0x2 ;  /* 0x000000060a187c11 */ /* 0x001fc8000f8010ff */
[----:B------:R-:W-:Y:S02]  /*4000*/  LEA.HI.X R25, R10, UR7, R3, 0x2, P0 ;  /* 0x000000070a197c11 */ /* 0x000fe400080f1403 */
[----:B------:R-:W-:Y:S02]  /*4010*/  LEA R26, P0, R0, UR6, 0x2 ;  /* 0x00000006001a7c11 */ /* 0x000fe4000f8010ff */
[----:B------:R-:W-:Y:S01]  /*4020*/  LEA.HI.X.SX32 R3, R11, RZ, 0x1, P1 ;  /* 0x000000ff0b037211 */ /* 0x000fe200008f0eff */
[----:B-1----:R-:W-:Y:S01]  /*4030*/  IMAD.WIDE R18, R23, 0x4, R18 ;  /* 0x0000000417127825 */ /* 0x002fe200078e0212 */
[----:B------:R-:W-:Y:S01]  /*4040*/  R2UR UR6, R16 ;  /* 0x00000000100672ca */ /* 0x000fe200000e0000 */
[----:B------:R-:W2:Y:S01]  /*4050*/  LDG.E R24, desc[UR8][R24.64+0x4] ;  /* 0x0000040818187981 */ /* 0x000ea2000c1e1900 */
[----:B------:R-:W-:Y:S02]  /*4060*/  LEA.HI.X R27, R0, UR7, R3, 0x2, P0 ;  /* 0x00000007001b7c11 */ /* 0x000fe400080f1403 */
[----:B------:R-:W-:Y:S01]  /*4070*/  R2UR UR7, R17 ;  /* 0x00000000110772ca */ /* 0x000fe200000e0000 */
[----:B------:R-:W3:Y:S04]  /*4080*/  LDG.E R3, desc[UR12][R18.64] ;  /* 0x0000000c12037981 */ /* 0x000ee8000c1e1900 */
[----:B------:R-:W2:Y:S08]  /*4090*/  LDG.E R27, desc[UR10][R26.64+0x4] ;  /* 0x0000040a1a1b7981 */ /* 0x000eb0000c1e1900 */
[----:B------:R0:W4:Y:S01]  /*40a0*/  LDG.E R23, desc[UR6][R18.64+0x8] ;  /* 0x0000080612177981 */ /* 0x000122000c1e1900 */
[----:B------:R-:W-:Y:S01]  /*40b0*/  DMUL R20, R20, 0.5 ;  /* 0x3fe0000014147828 */ /* 0x000fe20000000000 */
[----:B0-----:R-:W-:-:S04]  /*40c0*/  IADD3 R18, P0, PT, R12, UR4, RZ ;  /* 0x000000040c127c10 */ /* 0x001fc8000ff1e0ff */
[----:B------:R-:W-:Y:S01]  /*40d0*/  IADD3.X R19, PT, PT, R34, UR5, RZ, P0, !PT ;  /* 0x0000000522137c10 */ /* 0x000fe200087fe4ff */
        /* <DEDUP_REMOVED lines=8> */
.L_x_76:
[----:B------:R-:W-:Y:S05]  /*4160*/  BSYNC.RECONVERGENT B1 ;  /* 0x0000000000017941 */ /* 0x000fea0003800200 */
.L_x_75:
[----:B------:R-:W-:-:S07]  /*4170*/  VIADD R13, R13, 0x2 ;  /* 0x000000020d0d7836 */ /* 0x000fce0000000000 */
.L_x_72:
[----:B------:R-:W5:Y:S02]  /*4180*/  LDCU UR4, c[0x0][0x398] ;  /* 0x00007300ff0477ac */ /* 0x000f640008000800 */
[----:B-----5:R-:W-:-:S05]  /*4190*/  IMAD.U32 R3, RZ, RZ, UR4 ;  /* 0x00000004ff037e24 */ /* 0x020fca000f8e00ff */
[----:B------:R-:W-:-:S04]  /*41a0*/  LOP3.LUT R0, R3, 0x1, RZ, 0xc0, !PT ;  /* 0x0000000103007812 */ /* 0x000fc800078ec0ff */
[----:B------:R-:W-:-:S13]  /*41b0*/  ISETP.NE.U32.AND P0, PT, R0, 0x1, PT ;  /* 0x000000010000780c */ /* 0x000fda0003f05070 */
[----:B------:R-:W-:Y:S05]  /*41c0*/  @P0 BRA `(.L_x_58) ;  /* 0x0000000000c40947 */ /* 0x000fea0003800000 */
[----:B------:R-:W-:-:S04]  /*41d0*/  ISETP.NE.AND P0, PT, R13, R2, PT ;  /* 0x000000020d00720c */ /* 0x000fc80003f05270 */
[----:B------:R-:W-:-:S13]  /*41e0*/  ISETP.NE.AND P0, PT, R13, RZ, P0 ;  /* 0x000000ff0d00720c */ /* 0x000fda0000705270 */
[----:B012---:R-:W0:Y:S01]  /*41f0*/  @!P0 LDC.64 R14, c[0x0][0x380] ;  /* 0x0000e000ff0e8b82 */ /* 0x007e220000000a00 */
[----:B------:R-:W-:Y:S01]  /*4200*/  @!P0 R2UR UR4, R16 ;  /* 0x00000000100482ca */ /* 0x000fe200000e0000 */
[----:B----4-:R-:W-:Y:S01]  /*4210*/  @!P0 IMAD.IADD R19, R8, 0x1, R13 ;  /* 0x0000000108138824 */ /* 0x010fe200078e020d */
[----:B------:R-:W-:-:S03]  /*4220*/  @!P0 R2UR UR5, R17 ;  /* 0x00000000110582ca */ /* 0x000fc600000e0000 */
[----:B0-----:R-:W-:-:S10]  /*4230*/  @!P0 IMAD.WIDE.U32 R14, R19, 0x4, R14 ;  /* 0x00000004130e8825 */ /* 0x001fd400078e000e */
[----:B------:R0:W-:Y:S01]  /*4240*/  @!P0 STG.E desc[UR4][R14.64], RZ ;  /* 0x000000ff0e008986 */ /* 0x0001e2000c101904 */
[----:B------:R-:W-:Y:S05]  /*4250*/  @!P0 BRA `(.L_x_58) ;  /* 0x0000000000a08947 */ /* 0x000fea0003800000 */
[----:B------:R-:W1:Y:S01]  /*4260*/  LDC.64 R18, c[0x0][0x388] ;  /* 0x0000e200ff127b82 */ /* 0x000e620000000a00 */
[----:B------:R-:W-:Y:S01]  /*4270*/  R2UR UR4, R16 ;  /* 0x00000000100472ca */ /* 0x000fe200000e0000 */
[----:B------:R-:W-:Y:S01]  /*4280*/  IMAD.IADD R8, R8, 0x1, R13 ;  /* 0x0000000108087824 */ /* 0x000fe200078e020d */
[----:B------:R-:W-:-:S03]  /*4290*/  R2UR UR5, R17 ;  /* 0x00000000110572ca */ /* 0x000fc600000e0000 */
[----:B-1----:R-:W-:-:S10]  /*42a0*/  IMAD.WIDE.U32 R18, R8, 0x4, R18 ;  /* 0x0000000408127825 */ /* 0x002fd400078e0012 */
[----:B------:R-:W0:Y:S01]  /*42b0*/  LDG.E R10, desc[UR4][R18.64] ;  /* 0x00000004120a7981 */ /* 0x000e22000c1e1900 */
[----:B------:R-:W-:Y:S01]  /*42c0*/  MOV R0, 0x42f0 ;  /* 0x000042f000007802 */ /* 0x000fe20000000f00 */
[----:B0-----:R0:W1:Y:S06]  /*42d0*/  F2F.F64.F32 R14, R10 ;  /* 0x0000000a000e7310 */ /* 0x00106c0000201800 */
[----:B01-3--:R-:W-:Y:S05]  /*42e0*/  CALL.REL.NOINC `($_Z5next2PfS_S_ii$__internal_accurate_pow) ;  /* 0x00000000008c7944 */ /* 0x00bfea0003c00000 */
        /* <DEDUP_REMOVED lines=14> */
[----:B------:R-:W-:Y:S01]  /*43d0*/  IMAD.WIDE.U32 R12, R13, 0x4, R22 ;  /* 0x000000040d0c7825 */ /* 0x000fe200078e0016 */
[----:B------:R0:W2:Y:S03]  /*43e0*/  LDG.E R11, desc[UR6][R18.64] ;  /* 0x00000006120b7981 */ /* 0x0000a6000c1e1900 */
[----:B------:R-:W-:Y:S02]  /*43f0*/  IMAD.WIDE.U32 R22, R2, 0x4, R18 ;  /* 0x0000000402167825 */ /* 0x000fe400078e0012 */
        /* <DEDUP_REMOVED lines=14> */
.L_x_58:
[----:B------:R-:W-:Y:S05]  /*44e0*/  BSYNC.RECONVERGENT B0 ;  /* 0x0000000000007941 */ /* 0x000fea0003800200 */
.L_x_53:
[----:B------:R-:W-:-:S13]  /*44f0*/  ISETP.NE.AND P0, PT, R9, R3, PT ;  /* 0x000000030900720c */ /* 0x000fda0003f05270 */
[----:B------:R-:W-:Y:S05]  /*4500*/  @!P0 EXIT ;  /* 0x000000000000894d */ /* 0x000fea0003800000 */
[----:B------:R-:W-:Y:S05]  /*4510*/  BRA `(.L_x_77) ;  /* 0xffffffe000707947 */ /* 0x000fea000383ffff */
        .type           $_Z5next2PfS_S_ii$__internal_accurate_pow,@function
        .size           $_Z5next2PfS_S_ii$__internal_accurate_pow,(.L_x_143 - $_Z5next2PfS_S_ii$__internal_accurate_pow)
$_Z5next2PfS_S_ii$__internal_accurate_pow:
[----:B------:R-:W-:Y:S01]  /*4520*/  ISETP.GT.U32.AND P0, PT, R5, 0xfffff, PT ;  /* 0x000fffff0500780c */ /* 0x000fe20003f04070 */
[----:B------:R-:W-:Y:S01]  /*4530*/  IMAD.MOV.U32 R3, RZ, RZ, 0x3fa99999 ;  /* 0x3fa99999ff037424 */ /* 0x000fe200078e00ff */
[----:B------:R-:W-:Y:S01]  /*4540*/  UMOV UR4, 0x7d2cafe2 ;  /* 0x7d2cafe200047882 */ /* 0x000fe20000000000 */
[----:B------:R-:W-:Y:S01]  /*4550*/  IMAD.MOV.U32 R26, RZ, RZ, -0x60000000 ;  /* 0xa0000000ff1a7424 */ /* 0x000fe200078e00ff */
[----:B------:R-:W-:Y:S01]  /*4560*/  UMOV UR5, 0x3eb0f5ff ;  /* 0x3eb0f5ff00057882 */ /* 0x000fe20000000000 */
[----:B------:R-:W-:Y:S01]  /*4570*/  IMAD.MOV.U32 R20, RZ, RZ, RZ ;  /* 0x000000ffff147224 */ /* 0x000fe200078e00ff */
[----:B------:R-:W-:Y:S01]  /*4580*/  UMOV UR6, 0x3b39803f ;  /* 0x3b39803f00067882 */ /* 0x000fe20000000000 */
[----:B------:R-:W-:Y:S01]  /*4590*/  IMAD.MOV.U32 R24, RZ, RZ, 0x41ad3b5a ;  /* 0x41ad3b5aff187424 */ /* 0x000fe200078e00ff */
[----:B------:R-:W-:Y:S01]  /*45a0*/  UMOV UR7, 0x3c7abc9e ;  /* 0x3c7abc9e00077882 */ /* 0x000fe20000000000 */
[----:B------:R-:W-:-:S04]  /*45b0*/  IMAD.MOV.U32 R25, RZ, RZ, 0x3ed0f5d2 ;  /* 0x3ed0f5d2ff197424 */ /* 0x000fc800078e00ff */
[----:B------:R-:W-:-:S10]  /*45c0*/  @!P0 DMUL R22, R4, 1.80143985094819840000e+16 ;  /* 0x4350000004168828 */ /* 0x000fd40000000000 */
[----:B------:R-:W-:Y:S02]  /*45d0*/  @!P0 IMAD.MOV.U32 R3, RZ, RZ, R23 ;  /* 0x000000ffff038224 */ /* 0x000fe400078e0017 */
[----:B------:R-:W-:-:S03]  /*45e0*/  @!P0 IMAD.MOV.U32 R26, RZ, RZ, R22 ;  /* 0x000000ffff1a8224 */ /* 0x000fc600078e0016 */
[----:B------:R-:W-:-:S04]  /*45f0*/  LOP3.LUT R3, R3, 0x800fffff, RZ, 0xc0, !PT ;  /* 0x800fffff03037812 */ /* 0x000fc800078ec0ff */
[----:B------:R-:W-:-:S04]  /*4600*/  LOP3.LUT R27, R3, 0x3ff00000, RZ, 0xfc, !PT ;  /* 0x3ff00000031b7812 */ /* 0x000fc800078efcff */
[----:B------:R-:W-:-:S13]  /*4610*/  ISETP.GE.U32.AND P2, PT, R27, 0x3ff6a09f, PT ;  /* 0x3ff6a09f1b00780c */ /* 0x000fda0003f46070 */
[----:B------:R-:W-:-:S04]  /*4620*/  @P2 VIADD R3, R27, 0xfff00000 ;  /* 0xfff000001b032836 */ /* 0x000fc80000000000 */
[----:B------:R-:W-:Y:S01]  /*4630*/  @P2 IMAD.MOV.U32 R27, RZ, RZ, R3 ;  /* 0x000000ffff1b2224 */ /* 0x000fe200078e0003 */
[----:B------:R-:W-:Y:S02]  /*4640*/  SHF.R.U32.HI R3, RZ, 0x14, R5 ;  /* 0x00000014ff037819 */ /* 0x000fe40000011605 */
[----:B------:R-:W-:-:S03]  /*4650*/  @!P0 LEA.HI R3, R23, 0xffffffca, RZ, 0xc ;  /* 0xffffffca17038811 */ /* 0x000fc600078f60ff */
[C---:B------:R-:W-:Y:S02]  /*4660*/  DADD R28, R26.reuse, 1 ;  /* 0x3ff000001a1c7429 */ /* 0x040fe40000000000 */
[----:B------:R-:W-:-:S04]  /*4670*/  DADD R26, R26, -1 ;  /* 0xbff000001a1a7429 */ /* 0x000fc80000000000 */
[----:B------:R-:W0:Y:S02]  /*4680*/  MUFU.RCP64H R21, R29 ;  /* 0x0000001d00157308 */ /* 0x000e240000001800 */
[----:B0-----:R-:W-:-:S08]  /*4690*/  DFMA R18, -R28, R20, 1 ;  /* 0x3ff000001c12742b */ /* 0x001fd00000000114 */
[----:B------:R-:W-:-:S08]  /*46a0*/  DFMA R18, R18, R18, R18 ;  /* 0x000000121212722b */ /* 0x000fd00000000012 */
[----:B------:R-:W-:-:S08]  /*46b0*/  DFMA R18, R20, R18, R20 ;  /* 0x000000121412722b */ /* 0x000fd00000000014 */
[----:B------:R-:W-:-:S08]  /*46c0*/  DMUL R20, R26, R18 ;  /* 0x000000121a147228 */ /* 0x000fd00000000000 */
[----:B------:R-:W-:-:S08]  /*46d0*/  DFMA R20, R26, R18, R20 ;  /* 0x000000121a14722b */ /* 0x000fd00000000014 */
[----:B------:R-:W-:Y:S02]  /*46e0*/  DMUL R30, R20, R20 ;  /* 0x00000014141e7228 */ /* 0x000fe40000000000 */
[----:B------:R-:W-:-:S06]  /*46f0*/  DADD R32, R26, -R20 ;  /* 0x000000001a207229 */ /* 0x000fcc0000000814 */
[----:B------:R-:W-:Y:S01]  /*4700*/  DFMA R24, R30, UR4, R24 ;  /* 0x000000041e187c2b */ /* 0x000fe20008000018 */
[----:B------:R-:W-:Y:S01]  /*4710*/  UMOV UR4, 0x75488a3f ;  /* 0x75488a3f00047882 */ /* 0x000fe20000000000 */
[----:B------:R-:W-:Y:S01]  /*4720*/  UMOV UR5, 0x3ef3b20a ;  /* 0x3ef3b20a00057882 */ /* 0x000fe20000000000 */
[----:B------:R-:W-:-:S05]  /*4730*/  DADD R32, R32, R32 ;  /* 0x0000000020207229 */ /* 0x000fca0000000020 */
[----:B------:R-:W-:Y:S01]  /*4740*/  DFMA R28, R30, R24, UR4 ;  /* 0x000000041e1c7e2b */ /* 0x000fe20008000018 */
[----:B------:R-:W-:Y:S01]  /*4750*/  UMOV UR4, 0xe4faecd5 ;  /* 0xe4faecd500047882 */ /* 0x000fe20000000000 */
[----:B------:R-:W-:Y:S01]  /*4760*/  UMOV UR5, 0x3f1745cd ;  /* 0x3f1745cd00057882 */ /* 0x000fe20000000000 */
[----:B------:R-:W-:-:S05]  /*4770*/  DFMA R26, R26, -R20, R32 ;  /* 0x800000141a1a722b */ /* 0x000fca0000000020 */
[----:B------:R-:W-:Y:S01]  /*4780*/  DFMA R28, R30, R28, UR4 ;  /* 0x000000041e1c7e2b */ /* 0x000fe2000800001c */
[----:B------:R-:W-:Y:S01]  /*4790*/  UMOV UR4, 0x258a578b ;  /* 0x258a578b00047882 */ /* 0x000fe20000000000 */
[----:B------:R-:W-:Y:S01]  /*47a0*/  UMOV UR5, 0x3f3c71c7 ;  /* 0x3f3c71c700057882 */ /* 0x000fe20000000000 */
[----:B------:R-:W-:Y:S02]  /*47b0*/  DMUL R18, R18, R26 ;  /* 0x0000001a12127228 */ /* 0x000fe40000000000 */
[----:B------:R-:W-:-:S03]  /*47c0*/  DMUL R26, R20, R20 ;  /* 0x00000014141a7228 */ /* 0x000fc60000000000 */
[----:B------:R-:W-:Y:S01]  /*47d0*/  DFMA R28, R30, R28, UR4 ;  /* 0x000000041e1c7e2b */ /* 0x000fe2000800001c */
[----:B------:R-:W-:Y:S01]  /*47e0*/  UMOV UR4, 0x9242b910 ;  /* 0x9242b91000047882 */ /* 0x000fe20000000000 */
[----:B------:R-:W-:-:S03]  /*47f0*/  UMOV UR5, 0x3f624924 ;  /* 0x3f62492400057882 */ /* 0x000fc60000000000 */
[----:B------:R-:W-:-:S03]  /*4800*/  DMUL R22, R20, R26 ;  /* 0x0000001a14167228 */ /* 0x000fc60000000000 */
[----:B------:R-:W-:Y:S01]  /*4810*/  DFMA R28, R30, R28, UR4 ;  /* 0x000000041e1c7e2b */ /* 0x000fe2000800001c */
[----:B------:R-:W-:Y:S01]  /*4820*/  UMOV UR4, 0x99999dfb ;  /* 0x99999dfb00047882 */ /* 0x000fe20000000000 */
[----:B------:R-:W-:-:S06]  /*4830*/  UMOV UR5, 0x3f899999 ;  /* 0x3f89999900057882 */ /* 0x000fcc0000000000 */
[----:B------:R-:W-:Y:S01]  /*4840*/  DFMA R28, R30, R28, UR4 ;  /* 0x000000041e1c7e2b */ /* 0x000fe2000800001c */
[----:B------:R-:W-:Y:S01]  /*4850*/  UMOV UR4, 0x55555555 ;  /* 0x5555555500047882 */ /* 0x000fe20000000000 */
[----:B------:R-:W-:-:S06]  /*4860*/  UMOV UR5, 0x3fb55555 ;  /* 0x3fb5555500057882 */ /* 0x000fcc0000000000 */
[----:B------:R-:W-:-:S08]  /*4870*/  DFMA R24, R30, R28, UR4 ;  /* 0x000000041e187e2b */ /* 0x000fd0000800001c */
[----:B------:R-:W-:Y:S01]  /*4880*/  DADD R32, -R24, UR4 ;  /* 0x0000000418207e29 */ /* 0x000fe20008000100 */
[----:B------:R-:W-:Y:S01]  /*4890*/  UMOV UR4, 0xb9e7b0 ;  /* 0x00b9e7b000047882 */ /* 0x000fe20000000000 */
[----:B------:R-:W-:-:S06]  /*48a0*/  UMOV UR5, 0x3c46a4cb ;  /* 0x3c46a4cb00057882 */ /* 0x000fcc0000000000 */
[----:B------:R-:W-:Y:S02]  /*48b0*/  DFMA R28, R30, R28, R32 ;  /* 0x0000001c1e1c722b */ /* 0x000fe40000000020 */
[----:B------:R-:W-:Y:S01]  /*48c0*/  DFMA R30, R20, R20, -R26 ;  /* 0x00000014141e722b */ /* 0x000fe2000000081a */
[----:B------:R-:W-:Y:S02]  /*48d0*/  VIADD R33, R19, 0x100000 ;  /* 0x0010000013217836 */ /* 0x000fe40000000000 */
[----:B------:R-:W-:-:S03]  /*48e0*/  IMAD.MOV.U32 R32, RZ, RZ, R18 ;  /* 0x000000ffff207224 */ /* 0x000fc600078e0012 */
[----:B------:R-:W-:Y:S01]  /*48f0*/  DADD R28, R28, -UR4 ;  /* 0x800000041c1c7e29 */ /* 0x000fe20008000000 */
[----:B------:R-:W-:Y:S01]  /*4900*/  UMOV UR4, 0x80000000 ;  /* 0x8000000000047882 */ /* 0x000fe20000000000 */
[----:B------:R-:W-:Y:S01]  /*4910*/  UMOV UR5, 0x43300000 ;  /* 0x4330000000057882 */ /* 0x000fe20000000000 */
[C---:B------:R-:W-:Y:S02]  /*4920*/  DFMA R30, R20.reuse, R32, R30 ;  /* 0x00000020141e722b */ /* 0x040fe4000000001e */
[----:B------:R-:W-:-:S08]  /*4930*/  DFMA R32, R20, R26, -R22 ;  /* 0x0000001a1420722b */ /* 0x000fd00000000816 */
[----:B------:R-:W-:Y:S02]  /*4940*/  DFMA R32, R18, R26, R32 ;  /* 0x0000001a1220722b */ /* 0x000fe40000000020 */
[----:B------:R-:W-:-:S06]  /*4950*/  DADD R26, R24, R28 ;  /* 0x00000000181a7229 */ /* 0x000fcc000000001c */
[----:B------:R-:W-:Y:S02]  /*4960*/  DFMA R30, R20, R30, R32 ;  /* 0x0000001e141e722b */ /* 0x000fe40000000020 */
[----:B------:R-:W-:Y:S02]  /*4970*/  DADD R32, R24, -R26 ;  /* 0x0000000018207229 */ /* 0x000fe4000000081a */
[----:B------:R-:W-:-:S06]  /*4980*/  DMUL R24, R26, R22 ;  /* 0x000000161a187228 */ /* 0x000fcc0000000000 */
[----:B------:R-:W-:Y:S02]  /*4990*/  DADD R32, R28, R32 ;  /* 0x000000001c207229 */ /* 0x000fe40000000020 */
[----:B------:R-:W-:-:S08]  /*49a0*/  DFMA R28, R26, R22, -R24 ;  /* 0x000000161a1c722b */ /* 0x000fd00000000818 */
[----:B------:R-:W-:-:S08]  /*49b0*/  DFMA R28, R26, R30, R28 ;  /* 0x0000001e1a1c722b */ /* 0x000fd0000000001c */
[----:B------:R-:W-:-:S08]  /*49c0*/  DFMA R32, R32, R22, R28 ;  /* 0x000000162020722b */ /* 0x000fd0000000001c */
[----:B------:R-:W-:-:S08]  /*49d0*/  DADD R26, R24, R32 ;  /* 0x00000000181a7229 */ /* 0x000fd00000000020 */
[--C-:B------:R-:W-:Y:S02]  /*49e0*/  DADD R22, R20, R26.reuse ;  /* 0x0000000014167229 */ /* 0x100fe4000000001a */
[----:B------:R-:W-:-:S06]  /*49f0*/  DADD R24, R24, -R26 ;  /* 0x0000000018187229 */ /* 0x000fcc000000081a */
[----:B------:R-:W-:Y:S02]  /*4a00*/  DADD R20, R20, -R22 ;  /* 0x0000000014147229 */ /* 0x000fe40000000816 */
[----:B------:R-:W-:-:S06]  /*4a10*/  DADD R24, R32, R24 ;  /* 0x0000000020187229 */ /* 0x000fcc0000000018 */
[----:B------:R-:W-:-:S08]  /*4a20*/  DADD R20, R26, R20 ;  /* 0x000000001a147229 */ /* 0x000fd00000000014 */
[----:B------:R-:W-:Y:S01]  /*4a30*/  DADD R20, R24, R20 ;  /* 0x0000000018147229 */ /* 0x000fe20000000014 */
[C---:B------:R-:W-:Y:S02]  /*4a40*/  VIADD R24, R3.reuse, 0xfffffc01 ;  /* 0xfffffc0103187836 */ /* 0x040fe40000000000 */
[----:B------:R-:W-:-:S05]  /*4a50*/  @P2 VIADD R24, R3, 0xfffffc02 ;  /* 0xfffffc0203182836 */ /* 0x000fca0000000000 */
[----:B------:R-:W-:Y:S01]  /*4a60*/  DADD R26, R18, R20 ;  /* 0x00000000121a7229 */ /* 0x000fe20000000014 */
[----:B------:R-:W-:Y:S01]  /*4a70*/  LOP3.LUT R20, R24, 0x80000000, RZ, 0x3c, !PT ;  /* 0x8000000018147812 */ /* 0x000fe200078e3cff */
[----:B------:R-:W-:-:S06]  /*4a80*/  IMAD.MOV.U32 R21, RZ, RZ, 0x43300000 ;  /* 0x43300000ff157424 */ /* 0x000fcc00078e00ff */
[----:B------:R-:W-:Y:S02]  /*4a90*/  DADD R24, R22, R26 ;  /* 0x0000000016187229 */ /* 0x000fe4000000001a */
[----:B------:R-:W-:Y:S01]  /*4aa0*/  DADD R20, R20, -UR4 ;  /* 0x8000000414147e29 */ /* 0x000fe20008000000 */
[----:B------:R-:W-:Y:S01]  /*4ab0*/  UMOV UR4, 0xfefa39ef ;  /* 0xfefa39ef00047882 */ /* 0x000fe20000000000 */
[----:B------:R-:W-:-:S04]  /*4ac0*/  UMOV UR5, 0x3fe62e42 ;  /* 0x3fe62e4200057882 */ /* 0x000fc80000000000 */
[--C-:B------:R-:W-:Y:S02]  /*4ad0*/  DADD R28, R22, -R24.reuse ;  /* 0x00000000161c7229 */ /* 0x100fe40000000818 */
[----:B------:R-:W-:-:S06]  /*4ae0*/  DFMA R18, R20, UR4, R24 ;  /* 0x0000000414127c2b */ /* 0x000fcc0008000018 */
[----:B------:R-:W-:Y:S02]  /*4af0*/  DADD R28, R26, R28 ;  /* 0x000000001a1c7229 */ /* 0x000fe4000000001c */
[----:B------:R-:W-:-:S08]  /*4b00*/  DFMA R22, R20, -UR4, R18 ;  /* 0x8000000414167c2b */ /* 0x000fd00008000012 */
[----:B------:R-:W-:-:S08]  /*4b10*/  DADD R22, -R24, R22 ;  /* 0x0000000018167229 */ /* 0x000fd00000000116 */
[----:B------:R-:W-:-:S08]  /*4b20*/  DADD R22, R28, -R22 ;  /* 0x000000001c167229 */ /* 0x000fd00000000816 */
[----:B------:R-:W-:-:S08]  /*4b30*/  DFMA R22, R20, UR6, R22 ;  /* 0x0000000614167c2b */ /* 0x000fd00008000016 */
[----:B------:R-:W-:-:S08]  /*4b40*/  DADD R20, R18, R22 ;  /* 0x0000000012147229 */ /* 0x000fd00000000016 */
[----:B------:R-:W-:Y:S02]  /*4b50*/  DADD R18, R18, -R20 ;  /* 0x0000000012127229 */ /* 0x000fe40000000814 */
[----:B------:R-:W-:-:S06]  /*4b60*/  DMUL R28, R20, 2 ;  /* 0x40000000141c7828 */ /* 0x000fcc0000000000 */
[----:B------:R-:W-:Y:S02]  /*4b70*/  DADD R18, R22, R18 ;  /* 0x0000000016127229 */ /* 0x000fe40000000012 */
[----:B------:R-:W-:Y:S01]  /*4b80*/  DFMA R26, R20, 2, -R28 ;  /* 0x40000000141a782b */ /* 0x000fe2000000081c */
[----:B------:R-:W-:Y:S02]  /*4b90*/  IMAD.MOV.U32 R20, RZ, RZ, 0x652b82fe ;  /* 0x652b82feff147424 */ /* 0x000fe400078e00ff */
[----:B------:R-:W-:-:S05]  /*4ba0*/  IMAD.MOV.U32 R21, RZ, RZ, 0x3ff71547 ;  /* 0x3ff71547ff157424 */ /* 0x000fca00078e00ff */
[----:B------:R-:W-:-:S08]  /*4bb0*/  DFMA R26, R18, 2, R26 ;  /* 0x40000000121a782b */ /* 0x000fd0000000001a */
[----:B------:R-:W-:-:S08]  /*4bc0*/  DADD R18, R28, R26 ;  /* 0x000000001c127229 */ /* 0x000fd0000000001a */
[----:B------:R-:W-:Y:S02]  /*4bd0*/  DFMA R20, R18, R20, 6.75539944105574400000e+15 ;  /* 0x433800001214742b */ /* 0x000fe40000000014 */
[----:B------:R-:W-:Y:S01]  /*4be0*/  FSETP.GEU.AND P0, PT, |R19|, 4.1917929649353027344, PT ;  /* 0x4086232b1300780b */ /* 0x000fe20003f0e200 */
[----:B------:R-:W-:-:S05]  /*4bf0*/  DADD R28, R28, -R18 ;  /* 0x000000001c1c7229 */ /* 0x000fca0000000812 */
[----:B------:R-:W-:-:S03]  /*4c00*/  DADD R22, R20, -6.75539944105574400000e+15 ;  /* 0xc338000014167429 */ /* 0x000fc60000000000 */
[----:B------:R-:W-:-:S05]  /*4c10*/  DADD R26, R26, R28 ;  /* 0x000000001a1a7229 */ /* 0x000fca000000001c */
[----:B------:R-:W-:Y:S01]  /*4c20*/  DFMA R24, R22, -UR4, R18 ;  /* 0x8000000416187c2b */ /* 0x000fe20008000012 */
[----:B------:R-:W-:Y:S01]  /*4c30*/  UMOV UR4, 0x3b39803f ;  /* 0x3b39803f00047882 */ /* 0x000fe20000000000 */
[----:B------:R-:W-:-:S06]  /*4c40*/  UMOV UR5, 0x3c7abc9e ;  /* 0x3c7abc9e00057882 */ /* 0x000fcc0000000000 */
[----:B------:R-:W-:Y:S01]  /*4c50*/  DFMA R24, R22, -UR4, R24 ;  /* 0x8000000416187c2b */ /* 0x000fe20008000018 */
[----:B------:R-:W-:Y:S01]  /*4c60*/  UMOV UR4, 0x69ce2bdf ;  /* 0x69ce2bdf00047882 */ /* 0x000fe20000000000 */
[----:B------:R-:W-:Y:S01]  /*4c70*/  IMAD.MOV.U32 R22, RZ, RZ, -0x35dec16 ;  /* 0xfca213eaff167424 */ /* 0x000fe200078e00ff */
[----:B------:R-:W-:Y:S01]  /*4c80*/  UMOV UR5, 0x3e5ade15 ;  /* 0x3e5ade1500057882 */ /* 0x000fe20000000000 */
[----:B------:R-:W-:-:S06]  /*4c90*/  IMAD.MOV.U32 R23, RZ, RZ, 0x3e928af3 ;  /* 0x3e928af3ff177424 */ /* 0x000fcc00078e00ff */
[----:B------:R-:W-:Y:S01]  /*4ca0*/  DFMA R22, R24, UR4, R22 ;  /* 0x0000000418167c2b */ /* 0x000fe20008000016 */
[----:B------:R-:W-:Y:S01]  /*4cb0*/  UMOV UR4, 0x62401315 ;  /* 0x6240131500047882 */ /* 0x000fe20000000000 */
[----:B------:R-:W-:-:S06]  /*4cc0*/  UMOV UR5, 0x3ec71dee ;  /* 0x3ec71dee00057882 */ /* 0x000fcc0000000000 */
[----:B------:R-:W-:Y:S01]  /*4cd0*/  DFMA R22, R24, R22, UR4 ;  /* 0x0000000418167e2b */ /* 0x000fe20008000016 */
        /* <DEDUP_REMOVED lines=20> */
[----:B------:R-:W-:-:S08]  /*4e20*/  DFMA R22, R24, R22, UR4 ;  /* 0x0000000418167e2b */ /* 0x000fd00008000016 */
[----:B------:R-:W-:-:S08]  /*4e30*/  DFMA R22, R24, R22, 1 ;  /* 0x3ff000001816742b */ /* 0x000fd00000000016 */
[----:B------:R-:W-:-:S10]  /*4e40*/  DFMA R22, R24, R22, 1 ;  /* 0x3ff000001816742b */ /* 0x000fd40000000016 */
[----:B------:R-:W-:Y:S02]  /*4e50*/  IMAD R25, R20, 0x100000, R23 ;  /* 0x0010000014197824 */ /* 0x000fe400078e0217 */
[----:B------:R-:W-:Y:S01]  /*4e60*/  IMAD.MOV.U32 R24, RZ, RZ, R22 ;  /* 0x000000ffff187224 */ /* 0x000fe200078e0016 */
[----:B------:R-:W-:Y:S06]  /*4e70*/  @!P0 BRA `(.L_x_78) ;  /* 0x0000000000348947 */ /* 0x000fec0003800000 */
[----:B------:R-:W-:Y:S01]  /*4e80*/  FSETP.GEU.AND P2, PT, |R19|, 4.2275390625, PT ;  /* 0x408748001300780b */ /* 0x000fe20003f4e200 */
[C---:B------:R-:W-:Y:S02]  /*4e90*/  DADD R24, R18.reuse, +INF ;  /* 0x7ff0000012187429 */ /* 0x040fe40000000000 */
[----:B------:R-:W-:-:S08]  /*4ea0*/  DSETP.GEU.AND P0, PT, R18, RZ, PT ;  /* 0x000000ff1200722a */ /* 0x000fd00003f0e000 */
[----:B------:R-:W-:Y:S02]  /*4eb0*/  FSEL R24, R24, RZ, P0 ;  /* 0x000000ff18187208 */ /* 0x000fe40000000000 */
[----:B------:R-:W-:Y:S01]  /*4ec0*/  FSEL R25, R25, RZ, P0 ;  /* 0x000000ff19197208 */ /* 0x000fe20000000000 */
[----:B------:R-:W-:Y:S06]  /*4ed0*/  @P2 BRA `(.L_x_78) ;  /* 0x00000000001c2947 */ /* 0x000fec0003800000 */
[----:B------:R-:W-:Y:S01]  /*4ee0*/  LEA.HI R3, R20, R20, RZ, 0x1 ;  /* 0x0000001414037211 */ /* 0x000fe200078f08ff */
[----:B------:R-:W-:-:S03]  /*4ef0*/  IMAD.MOV.U32 R24, RZ, RZ, RZ ;  /* 0x000000ffff187224 */ /* 0x000fc600078e00ff */
[----:B------:R-:W-:-:S05]  /*4f00*/  SHF.R.S32.HI R3, RZ, 0x1, R3 ;  /* 0x00000001ff037819 */ /* 0x000fca0000011403 */
[----:B------:R-:W-:Y:S02]  /*4f10*/  IMAD.IADD R20, R20, 0x1, -R3 ;  /* 0x0000000114147824 */ /* 0x000fe400078e0a03 */
[----:B------:R-:W-:-:S03]  /*4f20*/  IMAD R23, R3, 0x100000, R23 ;  /* 0x0010000003177824 */ /* 0x000fc600078e0217 */
[----:B------:R-:W-:-:S06]  /*4f30*/  LEA R25, R20, 0x3ff00000, 0x14 ;  /* 0x3ff0000014197811 */ /* 0x000fcc00078ea0ff */
[----:B------:R-:W-:-:S11]  /*4f40*/  DMUL R24, R22, R24 ;  /* 0x0000001816187228 */ /* 0x000fd60000000000 */
.L_x_78:
[----:B------:R-:W-:Y:S01]  /*4f50*/  DFMA R26, R26, R24, R24 ;  /* 0x000000181a1a722b */ /* 0x000fe20000000018 */
[----:B------:R-:W-:Y:S01]  /*4f60*/  IMAD.MOV.U32 R18, RZ, RZ, R0 ;  /* 0x000000ffff127224 */ /* 0x000fe200078e0000 */
[----:B------:R-:W-:Y:S01]  /*4f70*/  DSETP.NEU.AND P0, PT, |R24|, +INF , PT ;  /* 0x7ff000001800742a */ /* 0x000fe20003f0d200 */
[----:B------:R-:W-:-:S07]  /*4f80*/  IMAD.MOV.U32 R19, RZ, RZ, 0x0 ;  /* 0x00000000ff137424 */ /* 0x000fce00078e00ff */
[----:B------:R-:W-:Y:S02]  /*4f90*/  FSEL R20, R24, R26, !P0 ;  /* 0x0000001a18147208 */ /* 0x000fe40004000000 */
[----:B------:R-:W-:Y:S01]  /*4fa0*/  FSEL R21, R25, R27, !P0 ;  /* 0x0000001b19157208 */ /* 0x000fe20004000000 */
[----:B------:R-:W-:Y:S06]  /*4fb0*/  RET.REL.NODEC R18 `(_Z5next2PfS_S_ii) ;  /* 0xffffffb012107950 */ /* 0x000fec0003c3ffff */
.L_x_79:
        /* <DEDUP_REMOVED lines=12> */
.L_x_143:


//--------------------- .text._Z4nextPfS_S_ii     --------------------------
	.section	.text._Z4nextPfS_S_ii,"ax",@progbits
	.align	128
        .global         _Z4nextPfS_S_ii
        .type           _Z4nextPfS_S_ii,@function
        .size           _Z4nextPfS_S_ii,(.L_x_144 - _Z4nextPfS_S_ii)
        .other          _Z4nextPfS_S_ii,@"STO_CUDA_ENTRY STV_DEFAULT"
_Z4nextPfS_S_ii:
.text._Z4nextPfS_S_ii:
[----:B------:R-:W0:Y:S01]  /*0000*/  LDC R1, c[0x0][0x37c] ;  /* 0x0000df00ff017b82 */ /* 0x000e220000000800 */
[----:B------:R-:W1:Y:S01]  /*0010*/  S2R R13, SR_CTAID.X ;  /* 0x00000000000d7919 */ /* 0x000e620000002500 */
[----:B------:R-:W2:Y:S06]  /*0020*/  LDCU UR5, c[0x0][0x2fc] ;  /* 0x00005f80ff0577ac */ /* 0x000eac0008000800 */
[----:B------:R-:W1:Y:S01]  /*0030*/  LDC R14, c[0x0][0x360] ;  /* 0x0000d800ff0e7b82 */ /* 0x000e620000000800 */
[----:B0-----:R-:W-:Y:S01]  /*0040*/  VIADD R1, R1, 0xfffffff0 ;  /* 0xfffffff001017836 */ /* 0x001fe20000000000 */
[----:B------:R-:W1:Y:S01]  /*0050*/  S2R R12, SR_TID.X ;  /* 0x00000000000c7919 */ /* 0x000e620000002100 */
[----:B------:R-:W0:Y:S01]  /*0060*/  LDCU UR4, c[0x0][0x2f8] ;  /* 0x00005f00ff0477ac */ /* 0x000e220008000800 */
[----:B------:R-:W-:Y:S01]  /*0070*/  MOV R2, 0x0 ;  /* 0x0000000000027802 */ /* 0x000fe20000000f00 */
[----:B------:R-:W3:Y:S03]  /*0080*/  LDCU.64 UR6, c[0x4][0x8] ;  /* 0x01000100ff0677ac */ /* 0x000ee60008000a00 */
[----:B------:R4:W4:Y:S01]  /*0090*/  LDC.64 R8, c[0x4][R2] ;  /* 0x0100000002087b82 */ /* 0x0009220000000a00 */
[----:B0-----:R-:W-:Y:S01]  /*00a0*/  IADD3 R16, P0, PT, R1, UR4, RZ ;  /* 0x0000000401107c10 */ /* 0x001fe2000ff1e0ff */
[----:B---3--:R-:W-:-:S04]  /*00b0*/  IMAD.U32 R4, RZ, RZ, UR6 ;  /* 0x00000006ff047e24 */ /* 0x008fc8000f8e00ff */
[----:B--2---:R-:W-:Y:S02]  /*00c0*/  IMAD.X R17, RZ, RZ, UR5, P0 ;  /* 0x00000005ff117e24 */ /* 0x004fe400080e06ff */
[----:B------:R-:W-:Y:S02]  /*00d0*/  IMAD.U32 R5, RZ, RZ, UR7 ;  /* 0x00000007ff057e24 */ /* 0x000fe4000f8e00ff */
[----:B------:R-:W-:Y:S02]  /*00e0*/  IMAD.MOV.U32 R6, RZ, RZ, R16 ;  /* 0x000000ffff067224 */ /* 0x000fe400078e0010 */
[----:B------:R-:W-:Y:S02]  /*00f0*/  IMAD.MOV.U32 R7, RZ, RZ, R17 ;  /* 0x000000ffff077224 */ /* 0x000fe400078e0011 */
[----:B-1----:R-:W-:-:S05]  /*0100*/  IMAD R15, R14, R13, R12 ;  /* 0x0000000d0e0f7224 */ /* 0x002fca00078e020c */
[----:B------:R0:W-:Y:S02]  /*0110*/  STL.128 [R1], R12 ;  /* 0x0000000c01007387 */ /* 0x0001e40000100c00 */
[----:B------:R-:W-:-:S07]  /*0120*/  LEPC R20, `(.L_x_80) ;  /* 0x000000001014794e */ /* 0x000fce0000000000 */
[----:B0---4-:R-:W-:Y:S05]  /*0130*/  CALL.ABS.NOINC R8 ;  /* 0x0000000008007343 */ /* 0x011fea0003c00000 */
.L_x_80:
[----:B------:R-:W0:Y:S01]  /*0140*/  S2R R9, SR_CTAID.Y ;  /* 0x0000000000097919 */ /* 0x000e220000002600 */
[----:B------:R-:W0:Y:S01]  /*0150*/  LDC R10, c[0x0][0x364] ;  /* 0x0000d900ff0a7b82 */ /* 0x000e220000000800 */
[----:B------:R-:W1:Y:S01]  /*0160*/  LDCU.64 UR4, c[0x4][0x10] ;  /* 0x01000200ff0477ac */ /* 0x000e620008000a00 */
[----:B------:R-:W-:Y:S01]  /*0170*/  IMAD.MOV.U32 R6, RZ, RZ, R16 ;  /* 0x000000ffff067224 */ /* 0x000fe200078e0010 */
[----:B------:R-:W0:Y:S01]  /*0180*/  S2R R8, SR_TID.Y ;  /* 0x0000000000087919 */ /* 0x000e220000002200 */
[----:B------:R-:W-:-:S04]  /*0190*/  IMAD.MOV.U32 R7, RZ, RZ, R17 ;  /* 0x000000ffff077224 */ /* 0x000fc800078e0011 */
[----:B------:R-:W2:Y:S01]  /*01a0*/  LDC.64 R2, c[0x4][R2] ;  /* 0x0100000002027b82 */ /* 0x000ea20000000a00 */
[----:B-1----:R-:W-:Y:S02]  /*01b0*/  IMAD.U32 R4, RZ, RZ, UR4 ;  /* 0x00000004ff047e24 */ /* 0x002fe4000f8e00ff */
[----:B------:R-:W-:Y:S02]  /*01c0*/  IMAD.U32 R5, RZ, RZ, UR5 ;  /* 0x00000005ff057e24 */ /* 0x000fe4000f8e00ff */
[----:B0-----:R-:W-:-:S05]  /*01d0*/  IMAD R11, R10, R9, R8 ;  /* 0x000000090a0b7224 */ /* 0x001fca00078e0208 */
[----:B------:R0:W-:Y:S02]  /*01e0*/  STL.128 [R1], R8 ;  /* 0x0000000801007387 */ /* 0x0001e40000100c00 */
[----:B------:R-:W-:-:S07]  /*01f0*/  LEPC R20, `(.L_x_81) ;  /* 0x000000001014794e */ /* 0x000fce0000000000 */
[----:B0-2---:R-:W-:Y:S05]  /*0200*/  CALL.ABS.NOINC R2 ;  /* 0x0000000002007343 */ /* 0x005fea0003c00000 */
.L_x_81:
        /* <DEDUP_REMOVED lines=28> */
.L_x_100:
        /* <DEDUP_REMOVED lines=12> */
.L_x_88:
        /* <DEDUP_REMOVED lines=30> */
.L_x_87:
[----:B------:R-:W-:-:S07]  /*0670*/  IMAD.MOV.U32 R13, RZ, RZ, R3 ;  /* 0x000000ffff0d7224 */ /* 0x000fce00078e0003 */
.L_x_86:
        /* <DEDUP_REMOVED lines=25> */
.L_x_90:
        /* <DEDUP_REMOVED lines=19> */
.L_x_91:
        /* <DEDUP_REMOVED lines=8> */
.L_x_85:
        /* <DEDUP_REMOVED lines=8> */
.L_x_95:
        /* <DEDUP_REMOVED lines=18> */
.L_x_94:
[----:B------:R-:W-:-:S07]  /*0b60*/  IMAD.MOV.U32 R13, RZ, RZ, R9 ;  /* 0x000000ffff0d7224 */ /* 0x000fce00078e0009 */
.L_x_93:
        /* <DEDUP_REMOVED lines=20> */
.L_x_96:
        /* <DEDUP_REMOVED lines=8> */
.L_x_92:
[----:B------:R-:W-:Y:S01]  /*0d30*/  ISETP.GE.U32.AND P0, PT, R2, 0x3, PT ;  /* 0x000000030200780c */ /* 0x000fe20003f06070 */
[----:B------:R-:W-:-:S12]  /*0d40*/  IMAD.MOV.U32 R13, RZ, RZ, RZ ;  /* 0x000000ffff0d7224 */ /* 0x000fd800078e00ff */
[----:B------:R-:W-:Y:S05]  /*0d50*/  @!P0 BRA `(.L_x_97) ;  /* 0x0000000000e88947 */ /* 0x000fea0003800000 */
[----:B------:R-:W0:Y:S01]  /*0d60*/  LDC.64 R24, c[0x0][0x380] ;  /* 0x0000e000ff187b82 */ /* 0x000e220000000a00 */
[----:B------:R-:W-:Y:S01]  /*0d70*/  BSSY.RECONVERGENT B1, `(.L_x_98) ;  /* 0x0000037000017945 */ /* 0x000fe20003800200 */
[----:B------:R-:W-:-:S07]  /*0d80*/  IMAD.MOV.U32 R13, RZ, RZ, RZ ;  /* 0x000000ffff0d7224 */ /* 0x000fce00078e00ff */
.L_x_99:
        /* <DEDUP_REMOVED lines=54> */
.L_x_98:
[----:B------:R-:W-:-:S07]  /*10f0*/  IMAD.MOV.U32 R13, RZ, RZ, R9 ;  /* 0x000000ffff0d7224 */ /* 0x000fce00078e0009 */
.L_x_97:
        /* <DEDUP_REMOVED lines=46> */
.L_x_89:
[----:B------:R-:W-:Y:S05]  /*13e0*/  BSYNC.RECONVERGENT B0 ;  /* 0x0000000000007941 */ /* 0x000fea0003800200 */
.L_x_84:
[----:B------:R-:W5:Y:S01]  /*13f0*/  LDCU UR4, c[0x0][0x398] ;  /* 0x00007300ff0477ac */ /* 0x000f620008000800 */
[----:B------:R-:W-:-:S05]  /*1400*/  VIADD R11, R11, 0x1 ;  /* 0x000000010b0b7836 */ /* 0x000fca0000000000 */
[----:B-----5:R-:W-:-:S13]  /*1410*/  ISETP.NE.AND P0, PT, R11, UR4, PT ;  /* 0x000000040b007c0c */ /* 0x020fda000bf05270 */
[----:B------:R-:W-:Y:S05]  /*1420*/  @!P0 EXIT ;  /* 0x000000000000894d */ /* 0x000fea0003800000 */
[----:B------:R-:W-:Y:S05]  /*1430*/  BRA `(.L_x_100) ;  /* 0xffffffec00e47947 */ /* 0x000fea000383ffff */
.L_x_83:
[----:B------:R-:W-:Y:S01]  /*1440*/  LOP3.LUT R15, R9, 0x7, RZ, 0xc0, !PT ;  /* 0x00000007090f7812 */ /* 0x000fe200078ec0ff */
[----:B------:R-:W-:-:S07]  /*1450*/  IMAD.MOV.U32 R13, RZ, RZ, RZ ;  /* 0x000000ffff0d7224 */ /* 0x000fce00078e00ff */
.L_x_115:
        /* <DEDUP_REMOVED lines=12> */
[----:B-1234-:R-:W-:Y:S06]  /*1520*/  @P0 BRA P2, `(.L_x_102) ;  /* 0x0000000400840947 */ /* 0x01efec0001000000 */
        /* <DEDUP_REMOVED lines=11> */
.L_x_104:
        /* <DEDUP_REMOVED lines=32> */
.L_x_103:
        /* <DEDUP_REMOVED lines=26> */
.L_x_106:
        /* <DEDUP_REMOVED lines=20> */
.L_x_107:
        /* <DEDUP_REMOVED lines=8> */
.L_x_102:
[----:B------:R-:W-:Y:S01]  /*1b40*/  ISETP.NE.AND P0, PT, R2, RZ, PT ;  /* 0x000000ff0200720c */ /* 0x000fe20003f05270 */
[----:B------:R-:W-:-:S12]  /*1b50*/  IMAD.MOV.U32 R7, RZ, RZ, RZ ;  /* 0x000000ffff077224 */ /* 0x000fd800078e00ff */
[----:B------:R-:W-:Y:S05]  /*1b60*/  @!P0 BRA `(.L_x_108) ;  /* 0x0000000800188947 */ /* 0x000fea0003800000 */
[----:B------:R-:W0:Y:S01]  /*1b70*/  LDC.64 R34, c[0x0][0x388] ;  /* 0x0000e200ff227b82 */ /* 0x000e220000000a00 */
[----:B------:R-:W-:Y:S01]  /*1b80*/  BSSY.RECONVERGENT B1, `(.L_x_108) ;  /* 0x0000084000017945 */ /* 0x000fe20003800200 */
[----:B------:R-:W-:-:S07]  /*1b90*/  IMAD.MOV.U32 R11, RZ, RZ, RZ ;  /* 0x000000ffff0b7224 */ /* 0x000fce00078e00ff */
.L_x_114:
        /* <DEDUP_REMOVED lines=18> */
[----:B0-----:R-:W-:Y:S05]  /*1cc0*/  CALL.REL.NOINC `($_Z4nextPfS_S_ii$__internal_accurate_pow) ;  /* 0x0000002800507944 */ /* 0x001fea0003c00000 */
        /* <DEDUP_REMOVED lines=30> */
.L_x_110:
        /* <DEDUP_REMOVED lines=8> */
.L_x_111:
[----:B------:R-:W-:Y:S05]  /*1f30*/  BSYNC.RECONVERGENT B2 ;  /* 0x0000000000027941 */ /* 0x000fea0003800200 */
.L_x_109:
        /* <DEDUP_REMOVED lines=31> */
[----:B01----:R-:W-:Y:S05]  /*2130*/  CALL.REL.NOINC `($_Z4nextPfS_S_ii$__internal_accurate_pow) ;  /* 0x0000002400347944 */ /* 0x003fea0003c00000 */
        /* <DEDUP_REMOVED lines=33> */
.L_x_113:
[----:B------:R-:W-:Y:S05]  /*2350*/  BSYNC.RECONVERGENT B2 ;  /* 0x0000000000027941 */ /* 0x000fea0003800200 */
.L_x_112:
[----:B------:R-:W3:Y:S01]  /*2360*/  LDCU UR4, c[0x0][0x398] ;  /* 0x00007300ff0477ac */ /* 0x000ee20008000800 */
[----:B------:R-:W-:Y:S02]  /*2370*/  VIADD R11, R11, 0x2 ;  /* 0x000000020b0b7836 */ /* 0x000fe40000000000 */
[----:B---3--:R-:W-:-:S05]  /*2380*/  IMAD.U32 R19, RZ, RZ, UR4 ;  /* 0x00000004ff137e24 */ /* 0x008fca000f8e00ff */
[----:B-1----:R-:W-:-:S04]  /*2390*/  LOP3.LUT R7, R19, 0x7ffffffe, RZ, 0xc0, !PT ;  /* 0x7ffffffe13077812 */ /* 0x002fc800078ec0ff */
[----:B------:R-:W-:-:S13]  /*23a0*/  ISETP.NE.AND P0, PT, R11, R7, PT ;  /* 0x000000070b00720c */ /* 0x000fda0003f05270 */
[----:B------:R-:W-:Y:S05]  /*23b0*/  @P0 BRA `(.L_x_114) ;  /* 0xfffffff400f80947 */ /* 0x000fea000383ffff */
[----:B------:R-:W-:Y:S05]  /*23c0*/  BSYNC.RECONVERGENT B1 ;  /* 0x0000000000017941 */ /* 0x000fea0003800200 */
.L_x_108:
        /* <DEDUP_REMOVED lines=12> */
[----:B------:R-:W2:Y:S01]  /*2490*/  LDC.64 R18, c[0x0][0x388] ;  /* 0x0000e200ff127b82 */ /* 0x000ea20000000a00 */
[----:B------:R-:W-:Y:S01]  /*24a0*/  R2UR UR4, R16 ;  /* 0x00000000100472ca */ /* 0x000fe200000e0000 */
[----:B------:R-:W-:Y:S01]  /*24b0*/  IMAD.IADD R14, R14, 0x1, R7 ;  /* 0x000000010e0e7824 */ /* 0x000fe200078e0207 */
[C---:B------:R-:W-:Y:S02]  /*24c0*/  R2UR UR5, R17.reuse ;  /* 0x00000000110572ca */ /* 0x040fe400000e0000 */
[----:B------:R-:W-:Y:S02]  /*24d0*/  R2UR UR6, R16 ;  /* 0x00000000100672ca */ /* 0x000fe400000e0000 */
[----:B------:R-:W-:Y:S01]  /*24e0*/  R2UR UR7, R17 ;  /* 0x00000000110772ca */ /* 0x000fe200000e0000 */
[----:B------:R-:W3:Y:S01]  /*24f0*/  LDC.64 R20, c[0x0][0x390] ;  /* 0x0000e400ff147b82 */ /* 0x000ee20000000a00 */
[----:B--2---:R-:W-:-:S07]  /*2500*/  IMAD.WIDE.U32 R18, R14, 0x4, R18 ;  /* 0x000000040e127825 */ /* 0x004fce00078e0012 */
[----:B------:R-:W2:Y:S01]  /*2510*/  LDG.E R6, desc[UR4][R18.64] ;  /* 0x0000000412067981 */ /* 0x000ea2000c1e1900 */
[----:B---3--:R-:W-:-:S06]  /*2520*/  IMAD.WIDE.U32 R20, R14, 0x4, R20 ;  /* 0x000000040e147825 */ /* 0x008fcc00078e0014 */
[----:B------:R-:W1:Y:S01]  /*2530*/  LDG.E R21, desc[UR6][R20.64] ;  /* 0x0000000614157981 */ /* 0x000e62000c1e1900 */
[----:B--2---:R-:W-:-:S04]  /*2540*/  FADD R0, R6, R6 ;  /* 0x0000000606007221 */ /* 0x004fc80000000000 */
[----:B-1----:R-:W-:-:S06]  /*2550*/  FADD R8, R0, -R21 ;  /* 0x8000001500087221 */ /* 0x002fcc0000000000 */
[----:B------:R-:W1:Y:S01]  /*2560*/  F2F.F64.F32 R8, R8 ;  /* 0x0000000800087310 */ /* 0x000e620000201800 */
[----:B------:R-:W-:-:S07]  /*2570*/  MOV R0, 0x2590 ;  /* 0x0000259000007802 */ /* 0x000fce0000000f00 */
[----:B01----:R-:W-:Y:S05]  /*2580*/  CALL.REL.NOINC `($_Z4nextPfS_S_ii$__internal_accurate_pow) ;  /* 0x0000002000207944 */ /* 0x003fea0003c00000 */
        /* <DEDUP_REMOVED lines=30> */
.L_x_105:
[----:B------:R-:W-:Y:S05]  /*2770*/  BSYNC.RECONVERGENT B0 ;  /* 0x0000000000007941 */ /* 0x000fea0003800200 */
.L_x_101:
[----:B------:R-:W-:Y:S05]  /*2780*/  @P1 BRA `(.L_x_115) ;  /* 0xffffffec00341947 */ /* 0x000fea000383ffff */
[----:B------:R-:W-:Y:S05]  /*2790*/  EXIT ;  /* 0x000000000000794d */ /* 0x000fea0003800000 */
.L_x_82:
[C---:B------:R-:W-:Y:S02]  /*27a0*/  LOP3.LUT R6, R9.reuse, 0x3, RZ, 0xc0, !PT ;  /* 0x0000000309067812 */ /* 0x040fe400078ec0ff */
[----:B------:R-:W-:Y:S01]  /*27b0*/  LOP3.LUT R7, R9, 0x7, RZ, 0xc0, !PT ;  /* 0x0000000709077812 */ /* 0x000fe200078ec0ff */
[----:B------:R-:W-:-:S07]  /*27c0*/  IMAD.MOV.U32 R9, RZ, RZ, RZ ;  /* 0x000000ffff097224 */ /* 0x000fce00078e00ff */
.L_x_140:
[----:B0-----:R-:W0:Y:S01]  /*27d0*/  LDCU UR4, c[0x0][0x398] ;  /* 0x00007300ff0477ac */ /* 0x001e220008000800 */
[C---:B------:R-:W-:Y:S01]  /*27e0*/  ISETP.NE.AND P0, PT, R9.reuse, RZ, PT ;  /* 0x000000ff0900720c */ /* 0x040fe20003f05270 */
[----:B------:R-:W-:Y:S01]  /*27f0*/  BSSY.RECONVERGENT B0, `(.L_x_116) ;  /* 0x00001de000007945 */ /* 0x000fe20003800200 */
[----:B------:R-:W-:Y:S01]  /*2800*/  ISETP.NE.AND P1, PT, R9, R2, PT ;  /* 0x000000020900720c */ /* 0x000fe20003f25270 */
[----:B0-----:R-:W-:-:S04]  /*2810*/  IMAD.U32 R3, RZ, RZ, UR4 ;  /* 0x00000004ff037e24 */ /* 0x001fc8000f8e00ff */
[C---:B------:R-:W-:Y:S02]  /*2820*/  IMAD R8, R9.reuse, R3, RZ ;  /* 0x0000000309087224 */ /* 0x040fe400078e02ff */
[--C-:B--23--:R-:W-:Y:S02]  /*2830*/  IMAD.MOV R11, RZ, RZ, -R3.reuse ;  /* 0x000000ffff0b7224 */ /* 0x10cfe400078e0a03 */
[C---:B------:R-:W-:Y:S02]  /*2840*/  IMAD.IADD R10, R8.reuse, 0x1, R3 ;  /* 0x00000001080a7824 */ /* 0x040fe400078e0203 */
[----:B------:R-:W-:Y:S02]  /*2850*/  VIADD R9, R9, 0x1 ;  /* 0x0000000109097836 */ /* 0x000fe40000000000 */
[----:B------:R-:W-:Y:S02]  /*2860*/  VIADD R0, R8, 0xffffffff ;  /* 0xffffffff08007836 */ /* 0x000fe40000000000 */
[----:B------:R-:W-:Y:S01]  /*2870*/  IMAD R11, R11, 0x2, R10 ;  /* 0x000000020b0b7824 */ /* 0x000fe200078e020a */
[----:B-1--4-:R-:W-:Y:S06]  /*2880*/  @P0 BRA P1, `(.L_x_117) ;  /* 0x0000000400740947 */ /* 0x012fec0000800000 */
[----:B------:R-:W-:Y:S01]  /*2890*/  ISETP.GE.U32.AND P0, PT, R2, 0x7, PT ;  /* 0x000000070200780c */ /* 0x000fe20003f06070 */
[----:B------:R-:W-:-:S12]  /*28a0*/  IMAD.MOV.U32 R15, RZ, RZ, RZ ;  /* 0x000000ffff0f7224 */ /* 0x000fd800078e00ff */
[----:B------:R-:W-:Y:S05]  /*28b0*/  @!P0 BRA `(.L_x_118) ;  /* 0x00000000008c8947 */ /* 0x000fea0003800000 */
[----:B------:R-:W0:Y:S01]  /*28c0*/  LDC.64 R12, c[0x0][0x380] ;  /* 0x0000e000ff0c7b82 */ /* 0x000e220000000a00 */
[----:B------:R-:W-:Y:S01]  /*28d0*/  BSSY.RECONVERGENT B1, `(.L_x_119) ;  /* 0x0000020000017945 */ /* 0x000fe20003800200 */
[----:B------:R-:W-:Y:S01]  /*28e0*/  IMAD.MOV.U32 R15, RZ, RZ, RZ ;  /* 0x000000ffff0f7224 */ /* 0x000fe200078e00ff */
[----:B------:R-:W-:-:S07]  /*28f0*/  LOP3.LUT R0, R3, 0x7ffffff8, RZ, 0xc0, !PT ;  /* 0x7ffffff803007812 */ /* 0x000fce00078ec0ff */
.L_x_120:
        /* <DEDUP_REMOVED lines=30> */
.L_x_119:
[----:B------:R-:W-:-:S07]  /*2ae0*/  IMAD.MOV.U32 R15, RZ, RZ, R0 ;  /* 0x000000ffff0f7224 */ /* 0x000fce00078e0000 */
.L_x_118:
        /* <DEDUP_REMOVED lines=27> */
.L_x_122:
        /* <DEDUP_REMOVED lines=20> */
.L_x_123:
        /* <DEDUP_REMOVED lines=8> */
.L_x_117:
        /* <DEDUP_REMOVED lines=8> */
.L_x_134:
        /* <DEDUP_REMOVED lines=18> */
[----:B01----:R-:W-:Y:S05]  /*3000*/  CALL.REL.NOINC `($_Z4nextPfS_S_ii$__internal_accurate_pow) ;  /* 0x0000001400807944 */ /* 0x003fea0003c00000 */
        /* <DEDUP_REMOVED lines=30> */
.L_x_127:
[----:B------:R-:W-:Y:S05]  /*31f0*/  BSYNC.RECONVERGENT B2 ;  /* 0x0000000000027941 */ /* 0x000fea0003800200 */
.L_x_126:
        /* <DEDUP_REMOVED lines=31> */
[----:B012---:R-:W-:Y:S05]  /*33f0*/  CALL.REL.NOINC `($_Z4nextPfS_S_ii$__internal_accurate_pow) ;  /* 0x0000001000847944 */ /* 0x007fea0003c00000 */
        /* <DEDUP_REMOVED lines=24> */
.L_x_129:
[----:B------:R-:W-:Y:S05]  /*3580*/  BSYNC.RECONVERGENT B2 ;  /* 0x0000000000027941 */ /* 0x000fea0003800200 */
.L_x_128:
        /* <DEDUP_REMOVED lines=17> */
[----:B0123--:R-:W-:Y:S05]  /*36a0*/  CALL.REL.NOINC `($_Z4nextPfS_S_ii$__internal_accurate_pow) ;  /* 0x0000000c00d87944 */ /* 0x00ffea0003c00000 */
        /* <DEDUP_REMOVED lines=24> */
.L_x_131:
[----:B------:R-:W-:Y:S05]  /*3830*/  BSYNC.RECONVERGENT B2 ;  /* 0x0000000000027941 */ /* 0x000fea0003800200 */
.L_x_130:
        /* <DEDUP_REMOVED lines=17> */
[----:B01234-:R-:W-:Y:S05]  /*3950*/  CALL.REL.NOINC `($_Z4nextPfS_S_ii$__internal_accurate_pow) ;  /* 0x0000000c002c7944 */ /* 0x01ffea0003c00000 */
        /* <DEDUP_REMOVED lines=24> */
.L_x_133:
[----:B------:R-:W-:Y:S05]  /*3ae0*/  BSYNC.RECONVERGENT B2 ;  /* 0x0000000000027941 */ /* 0x000fea0003800200 */
.L_x_132:
[----:B------:R-:W5:Y:S01]  /*3af0*/  LDCU UR4, c[0x0][0x398] ;  /* 0x00007300ff0477ac */ /* 0x000f620008000800 */
[----:B------:R-:W-:Y:S02]  /*3b00*/  VIADD R13, R13, 0x4 ;  /* 0x000000040d0d7836 */ /* 0x000fe40000000000 */
[----:B-----5:R-:W-:-:S05]  /*3b10*/  IMAD.U32 R3, RZ, RZ, UR4 ;  /* 0x00000004ff037e24 */ /* 0x020fca000f8e00ff */
[----:B------:R-:W-:-:S04]  /*3b20*/  LOP3.LUT R0, R3, 0x7ffffffc, RZ, 0xc0, !PT ;  /* 0x7ffffffc03007812 */ /* 0x000fc800078ec0ff */
[----:B------:R-:W-:-:S13]  /*3b30*/  ISETP.NE.AND P0, PT, R13, R0, PT ;  /* 0x000000000d00720c */ /* 0x000fda0003f05270 */
[----:B------:R-:W-:Y:S05]  /*3b40*/  @P0 BRA `(.L_x_134) ;  /* 0xfffffff000e40947 */ /* 0x000fea000383ffff */
[----:B------:R-:W-:Y:S05]  /*3b50*/  BSYNC.RECONVERGENT B1 ;  /* 0x0000000000017941 */ /* 0x000fea0003800200 */
.L_x_125:
[----:B------:R-:W-:-:S07]  /*3b60*/  IMAD.MOV.U32 R13, RZ, RZ, R0 ;  /* 0x000000ffff0d7224 */ /* 0x000fce00078e0000 */
.L_x_124:
        /* <DEDUP_REMOVED lines=22> */
[----:B0123--:R-:W-:Y:S05]  /*3cd0*/  CALL.REL.NOINC `($_Z4nextPfS_S_ii$__internal_accurate_pow) ;  /* 0x00000008004c7944 */ /* 0x00ffea0003c00000 */
        /* <DEDUP_REMOVED lines=31> */
.L_x_137:
[----:B------:R-:W-:Y:S05]  /*3ed0*/  BSYNC.RECONVERGENT B1 ;  /* 0x0000000000017941 */ /* 0x000fea0003800200 */
.L_x_136:
        /* <DEDUP_REMOVED lines=19> */
[----:B01----:R-:W-:Y:S05]  /*4010*/  CALL.REL.NOINC `($_Z4nextPfS_S_ii$__internal_accurate_pow) ;  /* 0x00000004007c7944 */ /* 0x003fea0003c00000 */
        /* <DEDUP_REMOVED lines=35> */
.L_x_139:
[----:B------:R-:W-:Y:S05]  /*4250*/  BSYNC.RECONVERGENT B1 ;  /* 0x0000000000017941 */ /* 0x000fea0003800200 */
.L_x_138:
[----:B------:R-:W-:-:S07]  /*4260*/  VIADD R13, R13, 0x2 ;  /* 0x000000020d0d7836 */ /* 0x000fce0000000000 */
.L_x_135:
        /* <DEDUP_REMOVED lines=22> */
[----:B01-3--:R-:W-:Y:S05]  /*43d0*/  CALL.REL.NOINC `($_Z4nextPfS_S_ii$__internal_accurate_pow) ;  /* 0x00000000008c7944 */ /* 0x00bfea0003c00000 */
        /* <DEDUP_REMOVED lines=31> */
.L_x_121:
[----:B------:R-:W-:Y:S05]  /*45d0*/  BSYNC.RECONVERGENT B0 ;  /* 0x0000000000007941 */ /* 0x000fea0003800200 */
.L_x_116:
[----:B------:R-:W-:-:S13]  /*45e0*/  ISETP.NE.AND P0, PT, R9, R3, PT ;  /* 0x000000030900720c */ /* 0x000fda0003f05270 */
[----:B------:R-:W-:Y:S05]  /*45f0*/  @!P0 EXIT ;  /* 0x000000000000894d */ /* 0x000fea0003800000 */
[----:B------:R-:W-:Y:S05]  /*4600*/  BRA `(.L_x_140) ;  /* 0xffffffe000707947 */ /* 0x000fea000383ffff */
        .type           $_Z4nextPfS_S_ii$__internal_accurate_pow,@function
        .size           $_Z4nextPfS_S_ii$__internal_accurate_pow,(.L_x_144 - $_Z4nextPfS_S_ii$__internal_accurate_pow)
$_Z4nextPfS_S_ii$__internal_accurate_pow:
        /* <DEDUP_REMOVED lines=163> */
.L_x_141:
[----:B------:R-:W-:Y:S01]  /*5040*/  DFMA R26, R26, R24, R24 ;  /* 0x000000181a1a722b */ /* 0x000fe20000000018 */
[----:B------:R-:W-:Y:S01]  /*5050*/  IMAD.MOV.U32 R18, RZ, RZ, R0 ;  /* 0x000000ffff127224 */ /* 0x000fe200078e0000 */
[----:B------:R-:W-:Y:S01]  /*5060*/  DSETP.NEU.AND P0, PT, |R24|, +INF , PT ;  /* 0x7ff000001800742a */ /* 0x000fe20003f0d200 */
[----:B------:R-:W-:-:S07]  /*5070*/  IMAD.MOV.U32 R19, RZ, RZ, 0x0 ;  /* 0x00000000ff137424 */ /* 0x000fce00078e00ff */
[----:B------:R-:W-:Y:S02]  /*5080*/  FSEL R20, R24, R26, !P0 ;  /* 0x0000001a18147208 */ /* 0x000fe40004000000 */
[----:B------:R-:W-:Y:S01]  /*5090*/  FSEL R21, R25, R27, !P0 ;  /* 0x0000001b19157208 */ /* 0x000fe20004000000 */
[----:B------:R-:W-:Y:S06]  /*50a0*/  RET.REL.NODEC R18 `(_Z4nextPfS_S_ii) ;  /* 0xffffffac12d47950 */ /* 0x000fec0003c3ffff */
.L_x_142:
        /* <DEDUP_REMOVED lines=13> */
.L_x_144:


//--------------------- .nv.global.init           --------------------------
	.section	.nv.global.init,"aw",@progbits
.nv.global.init:
	.type		$str$3,@object
	.size		$str$3,($str$4 - $str$3)
$str$3:
        /*0000*/ 	.byte	0x0a, 0x43, 0x6f, 0x70, 0x69, 0x61, 0x6e, 0x74, 0x6f, 0x20, 0x54, 0x20, 0x61, 0x20, 0x54, 0x31
        /*0010*/ 	.byte	0x00
	.type		$str$4,@object
	.size		$str$4,($str$2 - $str$4)
$str$4:
        /*0011*/ 	.byte	0x0a, 0x43, 0x6f, 0x70, 0x69, 0x61, 0x6e, 0x74, 0x6f, 0x20, 0x54, 0x31, 0x20, 0x61, 0x20, 0x54
        /*0021*/ 	.byte	0x32, 0x00
	.type		$str$2,@object
	.size		$str$2,($str - $str$2)
$str$2:
        /*0023*/ 	.byte	0x48, 0x65, 0x6c, 0x6c, 0x6f, 0x20, 0x49, 0x6d, 0x20, 0x74, 0x68, 0x72, 0x65, 0x61, 0x64, 0x20
        /*0033*/ 	.byte	0x25, 0x64, 0x20, 0x69, 0x6e, 0x20, 0x62, 0x6c, 0x6f, 0x63, 0x6b, 0x20, 0x25, 0x64, 0x20, 0x6f
        /*0043*/ 	.byte	0x66, 0x20, 0x25, 0x64, 0x20, 0x74, 0x68, 0x72, 0x65, 0x61, 0x64, 0x73, 0x0a, 0x00
	.type		$str,@object
	.size		$str,($str$1 - $str)
$str:
        /*0051*/ 	.byte	0x48, 0x65, 0x6c, 0x6c, 0x6f, 0x20, 0x49, 0x6d, 0x20, 0x58, 0x20, 0x74, 0x68, 0x72, 0x65, 0x61
        /*0061*/ 	.byte	0x64, 0x20, 0x25, 0x64, 0x20, 0x69, 0x6e, 0x20, 0x62, 0x6c, 0x6f, 0x63, 0x6b, 0x20, 0x25, 0x64
        /*0071*/ 	.byte	0x20, 0x6f, 0x66, 0x20, 0x25, 0x64, 0x20, 0x74, 0x68, 0x72, 0x65, 0x61, 0x64, 0x73, 0x20, 0x61
        /*0081*/ 	.byte	0x6e, 0x64, 0x20, 0x70, 0x6f, 0x73, 0x69, 0x74, 0x69, 0x6f, 0x6e, 0x20, 0x67, 0x6c, 0x6f, 0x62
        /*0091*/ 	.byte	0x61, 0x6c, 0x5b, 0x25, 0x64, 0x5d, 0x20, 0x0a, 0x00
	.type		$str$1,@object
	.size		$str$1,(.L_1 - $str$1)
$str$1:
        /*009a*/ 	.byte	0x48, 0x65, 0x6c, 0x6c, 0x6f, 0x20, 0x49, 0x6d, 0x20, 0x59, 0x20, 0x74, 0x68, 0x72, 0x65, 0x61
        /*00aa*/ 	.byte	0x64, 0x20, 0x25, 0x64, 0x20, 0x69, 0x6e, 0x20, 0x62, 0x6c, 0x6f, 0x63, 0x6b, 0x20, 0x25, 0x64
        /*00ba*/ 	.byte	0x20, 0x6f, 0x66, 0x20, 0x25, 0x64, 0x20, 0x74, 0x68, 0x72, 0x65, 0x61, 0x64, 0x73, 0x20, 0x61
        /*00ca*/ 	.byte	0x6e, 0x64, 0x20, 0x70, 0x6f, 0x73, 0x69, 0x74, 0x69, 0x6f, 0x6e, 0x20, 0x67, 0x6c, 0x6f, 0x62
        /*00da*/ 	.byte	0x61, 0x6c, 0x5b, 0x25, 0x64, 0x5d, 0x20, 0x0a, 0x00
.L_1:


//--------------------- .nv.shared.reserved.0     --------------------------
	.section	.nv.shared.reserved.0,"aw",@nobits
	.weak		__nv_reservedSMEM_offset_0_alias
	.size		__nv_reservedSMEM_offset_0_alias, 0, 64
	.other		__nv_reservedSMEM_offset_0_alias,@"STO_CUDA_RESERVED_SHARED STV_DEFAULT"
__nv_reservedSMEM_offset_0_alias:
	.zero		0
	.zero		64


//--------------------- .nv.constant0._Z8copyT2T1PfS_i --------------------------
	.section	.nv.constant0._Z8copyT2T1PfS_i,"a",@progbits
	.sectionflags	@""
	.align	4
.nv.constant0._Z8copyT2T1PfS_i:
	.zero		916


//--------------------- .nv.constant0._Z7copyT1TPfS_i --------------------------
	.section	.nv.constant0._Z7copyT1TPfS_i,"a",@progbits
	.sectionflags	@""
	.align	4
.nv.constant0._Z7copyT1TPfS_i:
	.zero		916


//--------------------- .nv.constant0._Z5next2PfS_S_ii --------------------------
	.section	.nv.constant0._Z5next2PfS_S_ii,"a",@progbits
	.sectionflags	@""
	.align	4
.nv.constant0._Z5next2PfS_S_ii:
	.zero		928


//--------------------- .nv.constant0._Z4nextPfS_S_ii --------------------------
	.section	.nv.constant0._Z4nextPfS_S_ii,"a",@progbits
	.sectionflags	@""
	.align	4
.nv.constant0._Z4nextPfS_S_ii:
	.zero		928


//--------------------- SYMBOLS --------------------------

	.type		.nv.reservedSmem.offset0,@object
	.size		.nv.reservedSmem.offset0,0x4
	.type		vprintf,@function
